// auto-generated by cutlass_sweep.gemm — config: {"arch": "sm_90", "cluster_m": 1, "cluster_n": 1, "dtype": "e4m3", "dtype_b": "e4m3", "layout": "nn", "stages": 0, "tile_k": 128, "tile_m": 128, "tile_n": 128}
#include "cutlass/cutlass.h"
#include "cutlass/gemm/collective/collective_builder.hpp"
#include "cutlass/gemm/device/gemm_universal_adapter.h"
#include "cutlass/gemm/kernel/gemm_universal.hpp"
#include "cutlass/epilogue/collective/collective_builder.hpp"

using ElemA = cutlass::float_e4m3_t;
using ElemB = cutlass::float_e4m3_t;
using ElemCD = cutlass::float_e4m3_t;
using Acc  = float;
using TileShape    = cute::Shape<cute::_128, cute::_128, cute::_128>;
using ClusterShape = cute::Shape<cute::_1, cute::_1, cute::_1>;

using CollectiveEpilogue = typename cutlass::epilogue::collective::CollectiveBuilder<
    cutlass::arch::Sm90, cutlass::arch::OpClassTensorOp,
    TileShape, ClusterShape,
    cutlass::epilogue::collective::EpilogueTileAuto,
    Acc, Acc,
    ElemCD, cutlass::layout::RowMajor, 128 / cutlass::sizeof_bits<ElemCD>::value,
    ElemCD, cutlass::layout::RowMajor, 128 / cutlass::sizeof_bits<ElemCD>::value,
    cutlass::epilogue::collective::EpilogueScheduleAuto
  >::CollectiveOp;

using CollectiveMainloop = typename cutlass::gemm::collective::CollectiveBuilder<
    cutlass::arch::Sm90, cutlass::arch::OpClassTensorOp,
    ElemA, cutlass::layout::RowMajor, 128 / cutlass::sizeof_bits<ElemA>::value,
    ElemB, cutlass::layout::RowMajor, 128 / cutlass::sizeof_bits<ElemB>::value,
    Acc,
    TileShape, ClusterShape,
    cutlass::gemm::collective::StageCountAutoCarveout<static_cast<int>(sizeof(typename CollectiveEpilogue::SharedStorage))>,
    cutlass::gemm::collective::KernelScheduleAuto
  >::CollectiveOp;

using GemmKernel = cutlass::gemm::kernel::GemmUniversal<
    cute::Shape<int,int,int,int>,
    CollectiveMainloop,
    CollectiveEpilogue
>;
using Gemm = cutlass::gemm::device::GemmUniversalAdapter<GemmKernel>;

// Force the device kernel symbol into the cubin without needing a host main.
auto* _anchor = &cutlass::device_kernel<GemmKernel>;


// ===== COMPILED SASS (sm_90a) =====

	.target	sm_90a

	.elftype	@"ET_EXEC"


//--------------------- .note.nv.tkinfo           --------------------------
	.section	.note.nv.tkinfo,"",@"SHT_NOTE"
	.sectionflags	@"SHF_NOTE_NV_TKINFO"
	.tkinfo
        /*0018*/ 	.word	0x00000002
        /*0030*/ 	.string	""
        /*0030*/ 	.string	"ptxas"
        /*0030*/ 	.string	"Cuda compilation tools, release 13.0, V13.0.88"
        /*0030*/ 	.string	"Build cuda_13.0.r13.0/compiler.36424714_0"
        /*0030*/ 	.string	"-arch sm_90a -m 64 "



//--------------------- .note.nv.cuinfo           --------------------------
	.section	.note.nv.cuinfo,"",@"SHT_NOTE"
	.sectionflags	@"SHF_NOTE_NV_CUINFO"
        /*0018*/ 	.short	0x0002
        /*001a*/ 	.short	0x005a
        /*001c*/ 	.short	0x0082
	.zero		2


//--------------------- .nv.info                  --------------------------
	.section	.nv.info,"",@"SHT_CUDA_INFO"
	.align	4


	//----- nvinfo : EIATTR_REGCOUNT
	.align		4
        /*0000*/ 	.byte	0x04, 0x2f
        /*0002*/ 	.short	(.L_16 - .L_15)
	.align		4
.L_15:
        /*0004*/ 	.word	index@(_ZN7cutlass13device_kernelINS_4gemm6kernel13GemmUniversalIN4cute5tupleIJiiiiEEENS1_10collective13CollectiveMmaINS1_39MainloopSm90TmaGmmaRmemAWarpSpecializedILi7ENS5_IJNS4_1CILi1EEESB_SB_EEENS1_35KernelTmaWarpSpecializedCooperativeEEENS5_IJNSA_ILi128EEESF_SF_EEENS_12float_e4m3_tENS5_IJlSB_lEEESH_NS5_IJSB_llEEENS4_8TiledMMAINS4_8MMA_AtomIJNS4_4SM904GMMA31MMA_64x128x32_F32E4M3E4M3_RS_TNILNSN_7ScaleInE1ELSP_1EEEEEENS4_6LayoutINS5_IJNSA_ILi2EEESB_SB_EEENS5_IJSB_NSA_ILi0EEESV_EEEEENS5_IJNS4_10UnderscoreESY_SY_EEEEENS4_13SM90_TMA_LOADENS4_14ComposedLayoutINS4_7SwizzleILi3ELi4ELi3EEENS4_18smem_ptr_flag_bitsILi8EEENSS_INS5_IJNSA_ILi8EEESF_EEENS5_IJSF_SB_EEEEEEEvNS4_8identityES11_NS12_IS14_S16_NSS_INS5_IJSF_S17_EEENS5_IJSB_SF_EEEEEEENS4_9Copy_AtomIJNS4_39AutoVectorizingCopyWithAssumedAlignmentILi128EEESH_EEES1C_EENS_8epilogue10collective6detail29Sm90TmaWarpSpecializedAdapterINS1N_15DefaultEpilogueISH_SI_SI_NS1M_6thread17LinearCombinationISH_Li1EffLNS1R_9ScaleType4KindE0ELNS_15FloatRoundStyleE2ESH_EENS1_15EpilogueDefaultEEEEEvvEEEEvNT_6ParamsE)
        /*0008*/ 	.word	0x000000a8


	//----- nvinfo : EIATTR_FRAME_SIZE
	.align		4
.L_16:
        /*000c*/ 	.byte	0x04, 0x11
        /*000e*/ 	.short	(.L_18 - .L_17)
	.align		4
.L_17:
        /*0010*/ 	.word	index@(_ZN7cutlass13device_kernelINS_4gemm6kernel13GemmUniversalIN4cute5tupleIJiiiiEEENS1_10collective13CollectiveMmaINS1_39MainloopSm90TmaGmmaRmemAWarpSpecializedILi7ENS5_IJNS4_1CILi1EEESB_SB_EEENS1_35KernelTmaWarpSpecializedCooperativeEEENS5_IJNSA_ILi128EEESF_SF_EEENS_12float_e4m3_tENS5_IJlSB_lEEESH_NS5_IJSB_llEEENS4_8TiledMMAINS4_8MMA_AtomIJNS4_4SM904GMMA31MMA_64x128x32_F32E4M3E4M3_RS_TNILNSN_7ScaleInE1ELSP_1EEEEEENS4_6LayoutINS5_IJNSA_ILi2EEESB_SB_EEENS5_IJSB_NSA_ILi0EEESV_EEEEENS5_IJNS4_10UnderscoreESY_SY_EEEEENS4_13SM90_TMA_LOADENS4_14ComposedLayoutINS4_7SwizzleILi3ELi4ELi3EEENS4_18smem_ptr_flag_bitsILi8EEENSS_INS5_IJNSA_ILi8EEESF_EEENS5_IJSF_SB_EEEEEEEvNS4_8identityES11_NS12_IS14_S16_NSS_INS5_IJSF_S17_EEENS5_IJSB_SF_EEEEEEENS4_9Copy_AtomIJNS4_39AutoVectorizingCopyWithAssumedAlignmentILi128EEESH_EEES1C_EENS_8epilogue10collective6detail29Sm90TmaWarpSpecializedAdapterINS1N_15DefaultEpilogueISH_SI_SI_NS1M_6thread17LinearCombinationISH_Li1EffLNS1R_9ScaleType4KindE0ELNS_15FloatRoundStyleE2ESH_EENS1_15EpilogueDefaultEEEEEvvEEEEvNT_6ParamsE)
        /*0014*/ 	.word	0x00000000


	//----- nvinfo : EIATTR_MIN_STACK_SIZE
	.align		4
.L_18:
        /*0018*/ 	.byte	0x04, 0x12
        /*001a*/ 	.short	(.L_20 - .L_19)
	.align		4
.L_19:
        /*001c*/ 	.word	index@(_ZN7cutlass13device_kernelINS_4gemm6kernel13GemmUniversalIN4cute5tupleIJiiiiEEENS1_10collective13CollectiveMmaINS1_39MainloopSm90TmaGmmaRmemAWarpSpecializedILi7ENS5_IJNS4_1CILi1EEESB_SB_EEENS1_35KernelTmaWarpSpecializedCooperativeEEENS5_IJNSA_ILi128EEESF_SF_EEENS_12float_e4m3_tENS5_IJlSB_lEEESH_NS5_IJSB_llEEENS4_8TiledMMAINS4_8MMA_AtomIJNS4_4SM904GMMA31MMA_64x128x32_F32E4M3E4M3_RS_TNILNSN_7ScaleInE1ELSP_1EEEEEENS4_6LayoutINS5_IJNSA_ILi2EEESB_SB_EEENS5_IJSB_NSA_ILi0EEESV_EEEEENS5_IJNS4_10UnderscoreESY_SY_EEEEENS4_13SM90_TMA_LOADENS4_14ComposedLayoutINS4_7SwizzleILi3ELi4ELi3EEENS4_18smem_ptr_flag_bitsILi8EEENSS_INS5_IJNSA_ILi8EEESF_EEENS5_IJSF_SB_EEEEEEEvNS4_8identityES11_NS12_IS14_S16_NSS_INS5_IJSF_S17_EEENS5_IJSB_SF_EEEEEEENS4_9Copy_AtomIJNS4_39AutoVectorizingCopyWithAssumedAlignmentILi128EEESH_EEES1C_EENS_8epilogue10collective6detail29Sm90TmaWarpSpecializedAdapterINS1N_15DefaultEpilogueISH_SI_SI_NS1M_6thread17LinearCombinationISH_Li1EffLNS1R_9ScaleType4KindE0ELNS_15FloatRoundStyleE2ESH_EENS1_15EpilogueDefaultEEEEEvvEEEEvNT_6ParamsE)
        /*0020*/ 	.word	0x00000000
.L_20:


//--------------------- .nv.compat                --------------------------
	.section	.nv.compat,"",@"SHT_CUDA_COMPAT_INFO"
	.align	4
        /*0000*/ 	.byte	0x02, 0x09, 0x01, 0x00, 0x02, 0x02, 0x04, 0x00, 0x02, 0x05, 0x05, 0x00, 0x03, 0x07, 0x01, 0x01
        /*0010*/ 	.byte	0x02, 0x03, 0x01, 0x00, 0x02, 0x06, 0x01, 0x00, 0x04, 0x0b, 0x08, 0x00, 0x00, 0x00, 0x00, 0x00
        /*0020*/ 	.byte	0x00, 0x00, 0x00, 0x00


//--------------------- .nv.info._ZN7cutlass13device_kernelINS_4gemm6kernel13GemmUniversalIN4cute5tupleIJiiiiEEENS1_10collective13CollectiveMmaINS1_39MainloopSm90TmaGmmaRmemAWarpSpecializedILi7ENS5_IJNS4_1CILi1EEESB_SB_EEENS1_35KernelTmaWarpSpecializedCooperativeEEENS5_IJNSA_ILi128EEESF_SF_EEENS_12float_e4m3_tENS5_IJlSB_lEEESH_NS5_IJSB_llEEENS4_8TiledMMAINS4_8MMA_AtomIJNS4_4SM904GMMA31MMA_64x128x32_F32E4M3E4M3_RS_TNILNSN_7ScaleInE1ELSP_1EEEEEENS4_6LayoutINS5_IJNSA_ILi2EEESB_SB_EEENS5_IJSB_NSA_ILi0EEESV_EEEEENS5_IJNS4_10UnderscoreESY_SY_EEEEENS4_13SM90_TMA_LOADENS4_14ComposedLayoutINS4_7SwizzleILi3ELi4ELi3EEENS4_18smem_ptr_flag_bitsILi8EEENSS_INS5_IJNSA_ILi8EEESF_EEENS5_IJSF_SB_EEEEEEEvNS4_8identityES11_NS12_IS14_S16_NSS_INS5_IJSF_S17_EEENS5_IJSB_SF_EEEEEEENS4_9Copy_AtomIJNS4_39AutoVectorizingCopyWithAssumedAlignmentILi128EEESH_EEES1C_EENS_8epilogue10collective6detail29Sm90TmaWarpSpecializedAdapterINS1N_15DefaultEpilogueISH_SI_SI_NS1M_6thread17LinearCombinationISH_Li1EffLNS1R_9ScaleType4KindE0ELNS_15FloatRoundStyleE2ESH_EENS1_15EpilogueDefaultEEEEEvvEEEEvNT_6ParamsE --------------------------
	.section	.nv.info._ZN7cutlass13device_kernelINS_4gemm6kernel13GemmUniversalIN4cute5tupleIJiiiiEEENS1_10collective13CollectiveMmaINS1_39MainloopSm90TmaGmmaRmemAWarpSpecializedILi7ENS5_IJNS4_1CILi1EEESB_SB_EEENS1_35KernelTmaWarpSpecializedCooperativeEEENS5_IJNSA_ILi128EEESF_SF_EEENS_12float_e4m3_tENS5_IJlSB_lEEESH_NS5_IJSB_llEEENS4_8TiledMMAINS4_8MMA_AtomIJNS4_4SM904GMMA31MMA_64x128x32_F32E4M3E4M3_RS_TNILNSN_7ScaleInE1ELSP_1EEEEEENS4_6LayoutINS5_IJNSA_ILi2EEESB_SB_EEENS5_IJSB_NSA_ILi0EEESV_EEEEENS5_IJNS4_10UnderscoreESY_SY_EEEEENS4_13SM90_TMA_LOADENS4_14ComposedLayoutINS4_7SwizzleILi3ELi4ELi3EEENS4_18smem_ptr_flag_bitsILi8EEENSS_INS5_IJNSA_ILi8EEESF_EEENS5_IJSF_SB_EEEEEEEvNS4_8identityES11_NS12_IS14_S16_NSS_INS5_IJSF_S17_EEENS5_IJSB_SF_EEEEEEENS4_9Copy_AtomIJNS4_39AutoVectorizingCopyWithAssumedAlignmentILi128EEESH_EEES1C_EENS_8epilogue10collective6detail29Sm90TmaWarpSpecializedAdapterINS1N_15DefaultEpilogueISH_SI_SI_NS1M_6thread17LinearCombinationISH_Li1EffLNS1R_9ScaleType4KindE0ELNS_15FloatRoundStyleE2ESH_EENS1_15EpilogueDefaultEEEEEvvEEEEvNT_6ParamsE,"",@"SHT_CUDA_INFO"
	.sectionflags	@""
	.align	4


	//----- nvinfo : EIATTR_CUDA_API_VERSION
	.align		4
        /*0000*/ 	.byte	0x04, 0x37
        /*0002*/ 	.short	(.L_22 - .L_21)
.L_21:
        /*0004*/ 	.word	0x00000082


	//----- nvinfo : EIATTR_KPARAM_INFO
	.align		4
.L_22:
        /*0008*/ 	.byte	0x04, 0x17
        /*000a*/ 	.short	(.L_24 - .L_23)
.L_23:
        /*000c*/ 	.word	0x00000000
        /*0010*/ 	.short	0x0000
        /*0012*/ 	.short	0x0070
        /*0014*/ 	.byte	0x00, 0xf0, 0x01, 0x10


	//----- nvinfo : EIATTR_SPARSE_MMA_MASK
	.align		4
.L_24:
        /*0018*/ 	.byte	0x03, 0x50
        /*001a*/ 	.short	0x0000


	//----- nvinfo : EIATTR_MAXREG_COUNT
	.align		4
        /*001c*/ 	.byte	0x03, 0x1b
        /*001e*/ 	.short	0x00a8


	//----- nvinfo : EIATTR_NUM_BARRIERS
	.align		4
        /*0020*/ 	.byte	0x02, 0x4c
        /*0022*/ 	.byte	0x01
	.zero		1


	//----- nvinfo : EIATTR_EXTERNS
	.align		4
        /*0024*/ 	.byte	0x04, 0x0f
        /*0026*/ 	.short	(.L_26 - .L_25)


	//   ....[0]....
	.align		4
.L_25:
        /*0028*/ 	.word	index@(__assertfail)


	//----- nvinfo : EIATTR_MERCURY_ISA_VERSION
	.align		4
.L_26:
        /*002c*/ 	.byte	0x03, 0x5f
        /*002e*/ 	.short	0x0101


	//----- nvinfo : EIATTR_INT_WARP_WIDE_INSTR_OFFSETS
	.align		4
        /*0030*/ 	.byte	0x04, 0x31
        /*0032*/ 	.short	(.L_28 - .L_27)


	//   ....[0]....
.L_27:
        /*0034*/ 	.word	0x00000420


	//   ....[1]....
        /*0038*/ 	.word	0x00000430


	//   ....[2]....
        /*003c*/ 	.word	0x00000520


	//----- nvinfo : EIATTR_COOP_GROUP_MASK_REGIDS
	.align		4
.L_28:
        /*0040*/ 	.byte	0x04, 0x29
        /*0042*/ 	.short	(.L_30 - .L_29)


	//   ....[0]....
.L_29:
        /*0044*/ 	.word	0xffffffff


	//   ....[1]....
        /*0048*/ 	.word	0xffffffff


	//   ....[2]....
        /*004c*/ 	.word	0xffffffff


	//   ....[3]....
        /*0050*/ 	.word	0xffffffff


	//   ....[4]....
        /*0054*/ 	.word	0x0500000f


	//----- nvinfo : EIATTR_COOP_GROUP_INSTR_OFFSETS
	.align		4
.L_30:
        /*0058*/ 	.byte	0x04, 0x28
        /*005a*/ 	.short	(.L_32 - .L_31)


	//   ....[0]....
.L_31:
        /*005c*/ 	.word	0x00000060


	//   ....[1]....
        /*0060*/ 	.word	0x00000070


	//   ....[2]....
        /*0064*/ 	.word	0x00000130


	//   ....[3]....
        /*0068*/ 	.word	0x00000320


	//   ....[4]....
        /*006c*/ 	.word	0x0000a1c0


	//----- nvinfo : EIATTR_REG_RECONFIG
	.align		4
.L_32:
        /*0070*/ 	.byte	0x01, 0x54
	.zero		2


	//----- nvinfo : EIATTR_SYSCALL_OFFSETS
	.align		4
        /*0074*/ 	.byte	0x04, 0x46
        /*0076*/ 	.short	(.L_34 - .L_33)


	//   ....[0]....
.L_33:
        /*0078*/ 	.word	0x000013f0


	//   ....[1]....
        /*007c*/ 	.word	0x00001550


	//   ....[2]....
        /*0080*/ 	.word	0x00001640


	//   ....[3]....
        /*0084*/ 	.word	0x000090e0


	//   ....[4]....
        /*0088*/ 	.word	0x00009210


	//----- nvinfo : EIATTR_MBARRIER_INSTR_OFFSETS
	.align		4
.L_34:
        /*008c*/ 	.byte	0x04, 0x39
        /*008e*/ 	.short	(.L_36 - .L_35)


	//   ....[0]....
.L_35:
        /*0090*/ 	.word	0x00000230
        /*0094*/ 	.word	0x000000ff
        /*0098*/ 	.word	0x00000000
        /*009c*/ 	.short	0x0100
        /*009e*/ 	.byte	0x08
	.zero		1


	//   ....[1]....
        /*00a0*/ 	.word	0x00000240
        /*00a4*/ 	.word	0x000000ff
        /*00a8*/ 	.word	0x00000038
        /*00ac*/ 	.short	0x0100
        /*00ae*/ 	.byte	0x08
	.zero		1


	//   ....[2]....
        /*00b0*/ 	.word	0x00000250
        /*00b4*/ 	.word	0x000000ff
        /*00b8*/ 	.word	0x00000008
        /*00bc*/ 	.short	0x0100
        /*00be*/ 	.byte	0x08
	.zero		1


	//   ....[3]....
        /*00c0*/ 	.word	0x00000260
        /*00c4*/ 	.word	0x000000ff
        /*00c8*/ 	.word	0x00000040
        /*00cc*/ 	.short	0x0100
        /*00ce*/ 	.byte	0x08
	.zero		1


	//   ....[4]....
        /*00d0*/ 	.word	0x00000270
        /*00d4*/ 	.word	0x000000ff
        /*00d8*/ 	.word	0x00000010
        /*00dc*/ 	.short	0x0100
        /*00de*/ 	.byte	0x08
	.zero		1


	//   ....[5]....
        /*00e0*/ 	.word	0x00000280
        /*00e4*/ 	.word	0x000000ff
        /*00e8*/ 	.word	0x00000048
        /*00ec*/ 	.short	0x0100
        /*00ee*/ 	.byte	0x08
	.zero		1


	//   ....[6]....
        /*00f0*/ 	.word	0x00000290
        /*00f4*/ 	.word	0x000000ff
        /*00f8*/ 	.word	0x00000018
        /*00fc*/ 	.short	0x0100
        /*00fe*/ 	.byte	0x08
	.zero		1


	//   ....[7]....
        /*0100*/ 	.word	0x000002a0
        /*0104*/ 	.word	0x000000ff
        /*0108*/ 	.word	0x00000050
        /*010c*/ 	.short	0x0100
        /*010e*/ 	.byte	0x08
	.zero		1


	//   ....[8]....
        /*0110*/ 	.word	0x000002b0
        /*0114*/ 	.word	0x000000ff
        /*0118*/ 	.word	0x00000020
        /*011c*/ 	.short	0x0100
        /*011e*/ 	.byte	0x08
	.zero		1


	//   ....[9]....
        /*0120*/ 	.word	0x000002c0
        /*0124*/ 	.word	0x000000ff
        /*0128*/ 	.word	0x00000058
        /*012c*/ 	.short	0x0100
        /*012e*/ 	.byte	0x08
	.zero		1


	//   ....[10]....
        /*0130*/ 	.word	0x000002d0
        /*0134*/ 	.word	0x000000ff
        /*0138*/ 	.word	0x00000028
        /*013c*/ 	.short	0x0100
        /*013e*/ 	.byte	0x08
	.zero		1


	//   ....[11]....
        /*0140*/ 	.word	0x000002e0
        /*0144*/ 	.word	0x000000ff
        /*0148*/ 	.word	0x00000060
        /*014c*/ 	.short	0x0100
        /*014e*/ 	.byte	0x08
	.zero		1


	//   ....[12]....
        /*0150*/ 	.word	0x000002f0
        /*0154*/ 	.word	0x000000ff
        /*0158*/ 	.word	0x00000030
        /*015c*/ 	.short	0x0100
        /*015e*/ 	.byte	0x08
	.zero		1


	//   ....[13]....
        /*0160*/ 	.word	0x00000300
        /*0164*/ 	.word	0x000000ff
        /*0168*/ 	.word	0x00000068
        /*016c*/ 	.short	0x0100
        /*016e*/ 	.byte	0x08
	.zero		1


	//   ....[14]....
        /*0170*/ 	.word	0x000005a0
        /*0174*/ 	.word	0x000000ff
        /*0178*/ 	.word	0x00000080
        /*017c*/ 	.short	0x0100
        /*017e*/ 	.byte	0x08
	.zero		1


	//   ....[15]....
        /*0180*/ 	.word	0x00000620
        /*0184*/ 	.word	0x000000ff
        /*0188*/ 	.word	0x00000088
        /*018c*/ 	.short	0x0100
        /*018e*/ 	.byte	0x08
	.zero		1


	//   ....[16]....
        /*0190*/ 	.word	0x00001730
        /*0194*/ 	.word	0x00000005
        /*0198*/ 	.word	0x00000000
        /*019c*/ 	.short	0x010a
        /*019e*/ 	.byte	0x3f
	.zero		1


	//   ....[17]....
        /*01a0*/ 	.word	0x00001770
        /*01a4*/ 	.word	0x00000005
        /*01a8*/ 	.word	0x00000000
        /*01ac*/ 	.short	0x010a
        /*01ae*/ 	.byte	0x3f
	.zero		1


	//   ....[18]....
        /*01b0*/ 	.word	0x00001880
        /*01b4*/ 	.word	0x00000004
        /*01b8*/ 	.word	0x00000000
        /*01bc*/ 	.short	0x010a
        /*01be*/ 	.byte	0x3f
	.zero		1


	//   ....[19]....
        /*01c0*/ 	.word	0x000021e0
        /*01c4*/ 	.word	0x00000004
        /*01c8*/ 	.word	0x00000000
        /*01cc*/ 	.short	0x010a
        /*01ce*/ 	.byte	0x3f
	.zero		1


	//   ....[20]....
        /*01d0*/ 	.word	0x000025b0
        /*01d4*/ 	.word	0x00000014
        /*01d8*/ 	.word	0x00000000
        /*01dc*/ 	.short	0x010a
        /*01de*/ 	.byte	0x3f
	.zero		1


	//   ....[21]....
        /*01e0*/ 	.word	0x00002a50
        /*01e4*/ 	.word	0x00000006
        /*01e8*/ 	.word	0x00000000
        /*01ec*/ 	.short	0x0101
        /*01ee*/ 	.byte	0x3f
	.zero		1


	//   ....[22]....
        /*01f0*/ 	.word	0x00002d30
        /*01f4*/ 	.word	0x00000014
        /*01f8*/ 	.word	0x00000000
        /*01fc*/ 	.short	0x010a
        /*01fe*/ 	.byte	0x3f
	.zero		1


	//   ....[23]....
        /*0200*/ 	.word	0x00003500
        /*0204*/ 	.word	0x00000004
        /*0208*/ 	.word	0x00000000
        /*020c*/ 	.short	0x0101
        /*020e*/ 	.byte	0x3f
	.zero		1


	//   ....[24]....
        /*0210*/ 	.word	0x000038a0
        /*0214*/ 	.word	0x00000003
        /*0218*/ 	.word	0x00000000
        /*021c*/ 	.short	0x0101
        /*021e*/ 	.byte	0x3f
	.zero		1


	//   ....[25]....
        /*0220*/ 	.word	0x000092e0
        /*0224*/ 	.word	0x00000008
        /*0228*/ 	.word	0x00000038
        /*022c*/ 	.short	0x010a
        /*022e*/ 	.byte	0x3f
	.zero		1


	//   ....[26]....
        /*0230*/ 	.word	0x000096c0
        /*0234*/ 	.word	0x00000006
        /*0238*/ 	.word	0x00000088
        /*023c*/ 	.short	0x0101
        /*023e*/ 	.byte	0x3f
	.zero		1


	//   ....[27]....
        /*0240*/ 	.word	0x00009dc0
        /*0244*/ 	.word	0x00000005
        /*0248*/ 	.word	0x00000000
        /*024c*/ 	.short	0x010a
        /*024e*/ 	.byte	0x3f
	.zero		1


	//   ....[28]....
        /*0250*/ 	.word	0x00009e40
        /*0254*/ 	.word	0x00000007
        /*0258*/ 	.word	0x00000000
        /*025c*/ 	.short	0x010a
        /*025e*/ 	.byte	0x3f
	.zero		1


	//   ....[29]....
        /*0260*/ 	.word	0x00009ed0
        /*0264*/ 	.word	0x00000006
        /*0268*/ 	.word	0x00000000
        /*026c*/ 	.short	0x010a
        /*026e*/ 	.byte	0x3f
	.zero		1


	//   ....[30]....
        /*0270*/ 	.word	0x00009f60
        /*0274*/ 	.word	0x00000009
        /*0278*/ 	.word	0x00000000
        /*027c*/ 	.short	0x010a
        /*027e*/ 	.byte	0x3f
	.zero		1


	//   ....[31]....
        /*0280*/ 	.word	0x00009ff0
        /*0284*/ 	.word	0x00000008
        /*0288*/ 	.word	0x00000000
        /*028c*/ 	.short	0x010a
        /*028e*/ 	.byte	0x3f
	.zero		1


	//   ....[32]....
        /*0290*/ 	.word	0x0000a080
        /*0294*/ 	.word	0x0000000b
        /*0298*/ 	.word	0x00000000
        /*029c*/ 	.short	0x010a
        /*029e*/ 	.byte	0x3f
	.zero		1


	//   ....[33]....
        /*02a0*/ 	.word	0x0000a110
        /*02a4*/ 	.word	0x00000003
        /*02a8*/ 	.word	0x00000000
        /*02ac*/ 	.short	0x010a
        /*02ae*/ 	.byte	0x3f
	.zero		1


	//   ....[34]....
        /*02b0*/ 	.word	0x0000a1f0
        /*02b4*/ 	.word	0x00000005
        /*02b8*/ 	.word	0x00000000
        /*02bc*/ 	.short	0x010a
        /*02be*/ 	.byte	0x3f
	.zero		1


	//   ....[35]....
        /*02c0*/ 	.word	0x0000a240
        /*02c4*/ 	.word	0x00000004
        /*02c8*/ 	.word	0x00000000
        /*02cc*/ 	.short	0x010a
        /*02ce*/ 	.byte	0x3f
	.zero		1


	//   ....[36]....
        /*02d0*/ 	.word	0x0000a290
        /*02d4*/ 	.word	0x00000014
        /*02d8*/ 	.word	0x00000000
        /*02dc*/ 	.short	0x010a
        /*02de*/ 	.byte	0x3f
	.zero		1


	//   ....[37]....
        /*02e0*/ 	.word	0x0000a360
        /*02e4*/ 	.word	0x00000008
        /*02e8*/ 	.word	0x00000038
        /*02ec*/ 	.short	0x010a
        /*02ee*/ 	.byte	0x3f
	.zero		1


	//   ....[38]....
        /*02f0*/ 	.word	0x0000a430
        /*02f4*/ 	.word	0x00000005
        /*02f8*/ 	.word	0x00000000
        /*02fc*/ 	.short	0x010a
        /*02fe*/ 	.byte	0x3f
	.zero		1


	//   ....[39]....
        /*0300*/ 	.word	0x0000a480
        /*0304*/ 	.word	0x00000007
        /*0308*/ 	.word	0x00000000
        /*030c*/ 	.short	0x010a
        /*030e*/ 	.byte	0x3f
	.zero		1


	//   ....[40]....
        /*0310*/ 	.word	0x0000a4d0
        /*0314*/ 	.word	0x00000006
        /*0318*/ 	.word	0x00000000
        /*031c*/ 	.short	0x010a
        /*031e*/ 	.byte	0x3f
	.zero		1


	//   ....[41]....
        /*0320*/ 	.word	0x0000a520
        /*0324*/ 	.word	0x00000009
        /*0328*/ 	.word	0x00000000
        /*032c*/ 	.short	0x010a
        /*032e*/ 	.byte	0x3f
	.zero		1


	//   ....[42]....
        /*0330*/ 	.word	0x0000a570
        /*0334*/ 	.word	0x00000008
        /*0338*/ 	.word	0x00000000
        /*033c*/ 	.short	0x010a
        /*033e*/ 	.byte	0x3f
	.zero		1


	//   ....[43]....
        /*0340*/ 	.word	0x0000a5c0
        /*0344*/ 	.word	0x0000000b
        /*0348*/ 	.word	0x00000000
        /*034c*/ 	.short	0x010a
        /*034e*/ 	.byte	0x3f
	.zero		1


	//----- nvinfo : EIATTR_NUM_MBARRIERS
	.align		4
.L_36:
        /*0350*/ 	.byte	0x03, 0x38
        /*0352*/ 	.short	0x0010


	//----- nvinfo : EIATTR_EXIT_INSTR_OFFSETS
	.align		4
        /*0354*/ 	.byte	0x04, 0x1c
        /*0356*/ 	.short	(.L_38 - .L_37)


	//   ....[0]....
.L_37:
        /*0358*/ 	.word	0x000006c0


	//   ....[1]....
        /*035c*/ 	.word	0x00000f80


	//   ....[2]....
        /*0360*/ 	.word	0x00008740


	//   ....[3]....
        /*0364*/ 	.word	0x00008d60


	//   ....[4]....
        /*0368*/ 	.word	0x0000a160


	//----- nvinfo : EIATTR_MAX_THREADS
	.align		4
.L_38:
        /*036c*/ 	.byte	0x04, 0x05
        /*036e*/ 	.short	(.L_40 - .L_39)
.L_39:
        /*0370*/ 	.word	0x00000180
        /*0374*/ 	.word	0x00000001
        /*0378*/ 	.word	0x00000001


	//----- nvinfo : EIATTR_CRS_STACK_SIZE
	.align		4
.L_40:
        /*037c*/ 	.byte	0x04, 0x1e
        /*037e*/ 	.short	(.L_42 - .L_41)
.L_41:
        /*0380*/ 	.word	0x00000000


	//----- nvinfo : EIATTR_CBANK_PARAM_SIZE
	.align		4
.L_42:
        /*0384*/ 	.byte	0x03, 0x19
        /*0386*/ 	.short	0x0470


	//----- nvinfo : EIATTR_PARAM_CBANK
	.align		4
        /*0388*/ 	.byte	0x04, 0x0a
        /*038a*/ 	.short	(.L_44 - .L_43)
	.align		4
.L_43:
        /*038c*/ 	.word	index@(.nv.constant0._ZN7cutlass13device_kernelINS_4gemm6kernel13GemmUniversalIN4cute5tupleIJiiiiEEENS1_10collective13CollectiveMmaINS1_39MainloopSm90TmaGmmaRmemAWarpSpecializedILi7ENS5_IJNS4_1CILi1EEESB_SB_EEENS1_35KernelTmaWarpSpecializedCooperativeEEENS5_IJNSA_ILi128EEESF_SF_EEENS_12float_e4m3_tENS5_IJlSB_lEEESH_NS5_IJSB_llEEENS4_8TiledMMAINS4_8MMA_AtomIJNS4_4SM904GMMA31MMA_64x128x32_F32E4M3E4M3_RS_TNILNSN_7ScaleInE1ELSP_1EEEEEENS4_6LayoutINS5_IJNSA_ILi2EEESB_SB_EEENS5_IJSB_NSA_ILi0EEESV_EEEEENS5_IJNS4_10UnderscoreESY_SY_EEEEENS4_13SM90_TMA_LOADENS4_14ComposedLayoutINS4_7SwizzleILi3ELi4ELi3EEENS4_18smem_ptr_flag_bitsILi8EEENSS_INS5_IJNSA_ILi8EEESF_EEENS5_IJSF_SB_EEEEEEEvNS4_8identityES11_NS12_IS14_S16_NSS_INS5_IJSF_S17_EEENS5_IJSB_SF_EEEEEEENS4_9Copy_AtomIJNS4_39AutoVectorizingCopyWithAssumedAlignmentILi128EEESH_EEES1C_EENS_8epilogue10collective6detail29Sm90TmaWarpSpecializedAdapterINS1N_15DefaultEpilogueISH_SI_SI_NS1M_6thread17LinearCombinationISH_Li1EffLNS1R_9ScaleType4KindE0ELNS_15FloatRoundStyleE2ESH_EENS1_15EpilogueDefaultEEEEEvvEEEEvNT_6ParamsE)
        /*0390*/ 	.short	0x0210
        /*0392*/ 	.short	0x0470


	//----- nvinfo : EIATTR_SW_WAR
	.align		4
.L_44:
        /*0394*/ 	.byte	0x04, 0x36
        /*0396*/ 	.short	(.L_46 - .L_45)
.L_45:
        /*0398*/ 	.word	0x00000008
.L_46:


//--------------------- .nv.callgraph             --------------------------
	.section	.nv.callgraph,"",@"SHT_CUDA_CALLGRAPH"
	.align	4
	.sectionentsize	8
	.align		4
        /*0000*/ 	.word	0x00000000
	.align		4
        /*0004*/ 	.word	0xffffffff
	.align		4
        /*0008*/ 	.word	index@(_ZN7cutlass13device_kernelINS_4gemm6kernel13GemmUniversalIN4cute5tupleIJiiiiEEENS1_10collective13CollectiveMmaINS1_39MainloopSm90TmaGmmaRmemAWarpSpecializedILi7ENS5_IJNS4_1CILi1EEESB_SB_EEENS1_35KernelTmaWarpSpecializedCooperativeEEENS5_IJNSA_ILi128EEESF_SF_EEENS_12float_e4m3_tENS5_IJlSB_lEEESH_NS5_IJSB_llEEENS4_8TiledMMAINS4_8MMA_AtomIJNS4_4SM904GMMA31MMA_64x128x32_F32E4M3E4M3_RS_TNILNSN_7ScaleInE1ELSP_1EEEEEENS4_6LayoutINS5_IJNSA_ILi2EEESB_SB_EEENS5_IJSB_NSA_ILi0EEESV_EEEEENS5_IJNS4_10UnderscoreESY_SY_EEEEENS4_13SM90_TMA_LOADENS4_14ComposedLayoutINS4_7SwizzleILi3ELi4ELi3EEENS4_18smem_ptr_flag_bitsILi8EEENSS_INS5_IJNSA_ILi8EEESF_EEENS5_IJSF_SB_EEEEEEEvNS4_8identityES11_NS12_IS14_S16_NSS_INS5_IJSF_S17_EEENS5_IJSB_SF_EEEEEEENS4_9Copy_AtomIJNS4_39AutoVectorizingCopyWithAssumedAlignmentILi128EEESH_EEES1C_EENS_8epilogue10collective6detail29Sm90TmaWarpSpecializedAdapterINS1N_15DefaultEpilogueISH_SI_SI_NS1M_6thread17LinearCombinationISH_Li1EffLNS1R_9ScaleType4KindE0ELNS_15FloatRoundStyleE2ESH_EENS1_15EpilogueDefaultEEEEEvvEEEEvNT_6ParamsE)
	.align		4
        /*000c*/ 	.word	index@(__assertfail)
	.align		4
        /*0010*/ 	.word	0x00000000
	.align		4
        /*0014*/ 	.word	0xfffffffe
	.align		4
        /*0018*/ 	.word	0x00000000
	.align		4
        /*001c*/ 	.word	0xfffffffd
	.align		4
        /*0020*/ 	.word	0x00000000
	.align		4
        /*0024*/ 	.word	0xfffffffc


//--------------------- .nv.constant4             --------------------------
	.section	.nv.constant4,"a",@progbits
	.align	8
	.align		8
.nv.constant4:
        /*0000*/ 	.dword	__assertfail
	.align		8
        /*0008*/ 	.dword	__unnamed_1
	.align		8
        /*0010*/ 	.dword	__unnamed_2
	.align		8
        /*0018*/ 	.dword	_ZN40_INTERNAL_7be424ba_4_k_cu_a983dd5f_253024cuda3std3__45__cpo5beginE
	.align		8
        /*0020*/ 	.dword	_ZN40_INTERNAL_7be424ba_4_k_cu_a983dd5f_253024cuda3std3__45__cpo3endE
	.align		8
        /*0028*/ 	.dword	_ZN40_INTERNAL_7be424ba_4_k_cu_a983dd5f_253024cuda3std3__45__cpo6cbeginE
	.align		8
        /*0030*/ 	.dword	_ZN40_INTERNAL_7be424ba_4_k_cu_a983dd5f_253024cuda3std3__45__cpo4cendE
	.align		8
        /*0038*/ 	.dword	_ZN40_INTERNAL_7be424ba_4_k_cu_a983dd5f_253024cuda3std3__442_GLOBAL__N__7be424ba_4_k_cu_a983dd5f_253026ignoreE
	.align		8
        /*0040*/ 	.dword	_ZN40_INTERNAL_7be424ba_4_k_cu_a983dd5f_253024cuda3std3__419piecewise_constructE
	.align		8
        /*0048*/ 	.dword	_ZN40_INTERNAL_7be424ba_4_k_cu_a983dd5f_253024cuda3std3__48in_placeE
	.align		8
        /*0050*/ 	.dword	_ZN40_INTERNAL_7be424ba_4_k_cu_a983dd5f_253024cuda3std6ranges3__45__cpo4swapE
	.align		8
        /*0058*/ 	.dword	_ZN40_INTERNAL_7be424ba_4_k_cu_a983dd5f_253024cuda3std6ranges3__45__cpo9iter_moveE
	.align		8
        /*0060*/ 	.dword	_ZN40_INTERNAL_7be424ba_4_k_cu_a983dd5f_253024cute7productE
	.align		8
        /*0068*/ 	.dword	_ZN40_INTERNAL_7be424ba_4_k_cu_a983dd5f_253024cute1_E
	.align		8
        /*0070*/ 	.dword	$str$24
	.align		8
        /*0078*/ 	.dword	$str$25


//--------------------- .text._ZN7cutlass13device_kernelINS_4gemm6kernel13GemmUniversalIN4cute5tupleIJiiiiEEENS1_10collective13CollectiveMmaINS1_39MainloopSm90TmaGmmaRmemAWarpSpecializedILi7ENS5_IJNS4_1CILi1EEESB_SB_EEENS1_35KernelTmaWarpSpecializedCooperativeEEENS5_IJNSA_ILi128EEESF_SF_EEENS_12float_e4m3_tENS5_IJlSB_lEEESH_NS5_IJSB_llEEENS4_8TiledMMAINS4_8MMA_AtomIJNS4_4SM904GMMA31MMA_64x128x32_F32E4M3E4M3_RS_TNILNSN_7ScaleInE1ELSP_1EEEEEENS4_6LayoutINS5_IJNSA_ILi2EEESB_SB_EEENS5_IJSB_NSA_ILi0EEESV_EEEEENS5_IJNS4_10UnderscoreESY_SY_EEEEENS4_13SM90_TMA_LOADENS4_14ComposedLayoutINS4_7SwizzleILi3ELi4ELi3EEENS4_18smem_ptr_flag_bitsILi8EEENSS_INS5_IJNSA_ILi8EEESF_EEENS5_IJSF_SB_EEEEEEEvNS4_8identityES11_NS12_IS14_S16_NSS_INS5_IJSF_S17_EEENS5_IJSB_SF_EEEEEEENS4_9Copy_AtomIJNS4_39AutoVectorizingCopyWithAssumedAlignmentILi128EEESH_EEES1C_EENS_8epilogue10collective6detail29Sm90TmaWarpSpecializedAdapterINS1N_15DefaultEpilogueISH_SI_SI_NS1M_6thread17LinearCombinationISH_Li1EffLNS1R_9ScaleType4KindE0ELNS_15FloatRoundStyleE2ESH_EENS1_15EpilogueDefaultEEEEEvvEEEEvNT_6ParamsE --------------------------
	.section	.text._ZN7cutlass13device_kernelINS_4gemm6kernel13GemmUniversalIN4cute5tupleIJiiiiEEENS1_10collective13CollectiveMmaINS1_39MainloopSm90TmaGmmaRmemAWarpSpecializedILi7ENS5_IJNS4_1CILi1EEESB_SB_EEENS1_35KernelTmaWarpSpecializedCooperativeEEENS5_IJNSA_ILi128EEESF_SF_EEENS_12float_e4m3_tENS5_IJlSB_lEEESH_NS5_IJSB_llEEENS4_8TiledMMAINS4_8MMA_AtomIJNS4_4SM904GMMA31MMA_64x128x32_F32E4M3E4M3_RS_TNILNSN_7ScaleInE1ELSP_1EEEEEENS4_6LayoutINS5_IJNSA_ILi2EEESB_SB_EEENS5_IJSB_NSA_ILi0EEESV_EEEEENS5_IJNS4_10UnderscoreESY_SY_EEEEENS4_13SM90_TMA_LOADENS4_14ComposedLayoutINS4_7SwizzleILi3ELi4ELi3EEENS4_18smem_ptr_flag_bitsILi8EEENSS_INS5_IJNSA_ILi8EEESF_EEENS5_IJSF_SB_EEEEEEEvNS4_8identityES11_NS12_IS14_S16_NSS_INS5_IJSF_S17_EEENS5_IJSB_SF_EEEEEEENS4_9Copy_AtomIJNS4_39AutoVectorizingCopyWithAssumedAlignmentILi128EEESH_EEES1C_EENS_8epilogue10collective6detail29Sm90TmaWarpSpecializedAdapterINS1N_15DefaultEpilogueISH_SI_SI_NS1M_6thread17LinearCombinationISH_Li1EffLNS1R_9ScaleType4KindE0ELNS_15FloatRoundStyleE2ESH_EENS1_15EpilogueDefaultEEEEEvvEEEEvNT_6ParamsE,"ax",@progbits
	.align	128
.text._ZN7cutlass13device_kernelINS_4gemm6kernel13GemmUniversalIN4cute5tupleIJiiiiEEENS1_10collective13CollectiveMmaINS1_39MainloopSm90TmaGmmaRmemAWarpSpecializedILi7ENS5_IJNS4_1CILi1EEESB_SB_EEENS1_35KernelTmaWarpSpecializedCooperativeEEENS5_IJNSA_ILi128EEESF_SF_EEENS_12float_e4m3_tENS5_IJlSB_lEEESH_NS5_IJSB_llEEENS4_8TiledMMAINS4_8MMA_AtomIJNS4_4SM904GMMA31MMA_64x128x32_F32E4M3E4M3_RS_TNILNSN_7ScaleInE1ELSP_1EEEEEENS4_6LayoutINS5_IJNSA_ILi2EEESB_SB_EEENS5_IJSB_NSA_ILi0EEESV_EEEEENS5_IJNS4_10UnderscoreESY_SY_EEEEENS4_13SM90_TMA_LOADENS4_14ComposedLayoutINS4_7SwizzleILi3ELi4ELi3EEENS4_18smem_ptr_flag_bitsILi8EEENSS_INS5_IJNSA_ILi8EEESF_EEENS5_IJSF_SB_EEEEEEEvNS4_8identityES11_NS12_IS14_S16_NSS_INS5_IJSF_S17_EEENS5_IJSB_SF_EEEEEEENS4_9Copy_AtomIJNS4_39AutoVectorizingCopyWithAssumedAlignmentILi128EEESH_EEES1C_EENS_8epilogue10collective6detail29Sm90TmaWarpSpecializedAdapterINS1N_15DefaultEpilogueISH_SI_SI_NS1M_6thread17LinearCombinationISH_Li1EffLNS1R_9ScaleType4KindE0ELNS_15FloatRoundStyleE2ESH_EENS1_15EpilogueDefaultEEEEEvvEEEEvNT_6ParamsE:
        .type           _ZN7cutlass13device_kernelINS_4gemm6kernel13GemmUniversalIN4cute5tupleIJiiiiEEENS1_10collective13CollectiveMmaINS1_39MainloopSm90TmaGmmaRmemAWarpSpecializedILi7ENS5_IJNS4_1CILi1EEESB_SB_EEENS1_35KernelTmaWarpSpecializedCooperativeEEENS5_IJNSA_ILi128EEESF_SF_EEENS_12float_e4m3_tENS5_IJlSB_lEEESH_NS5_IJSB_llEEENS4_8TiledMMAINS4_8MMA_AtomIJNS4_4SM904GMMA31MMA_64x128x32_F32E4M3E4M3_RS_TNILNSN_7ScaleInE1ELSP_1EEEEEENS4_6LayoutINS5_IJNSA_ILi2EEESB_SB_EEENS5_IJSB_NSA_ILi0EEESV_EEEEENS5_IJNS4_10UnderscoreESY_SY_EEEEENS4_13SM90_TMA_LOADENS4_14ComposedLayoutINS4_7SwizzleILi3ELi4ELi3EEENS4_18smem_ptr_flag_bitsILi8EEENSS_INS5_IJNSA_ILi8EEESF_EEENS5_IJSF_SB_EEEEEEEvNS4_8identityES11_NS12_IS14_S16_NSS_INS5_IJSF_S17_EEENS5_IJSB_SF_EEEEEEENS4_9Copy_AtomIJNS4_39AutoVectorizingCopyWithAssumedAlignmentILi128EEESH_EEES1C_EENS_8epilogue10collective6detail29Sm90TmaWarpSpecializedAdapterINS1N_15DefaultEpilogueISH_SI_SI_NS1M_6thread17LinearCombinationISH_Li1EffLNS1R_9ScaleType4KindE0ELNS_15FloatRoundStyleE2ESH_EENS1_15EpilogueDefaultEEEEEvvEEEEvNT_6ParamsE,@function
        .size           _ZN7cutlass13device_kernelINS_4gemm6kernel13GemmUniversalIN4cute5tupleIJiiiiEEENS1_10collective13CollectiveMmaINS1_39MainloopSm90TmaGmmaRmemAWarpSpecializedILi7ENS5_IJNS4_1CILi1EEESB_SB_EEENS1_35KernelTmaWarpSpecializedCooperativeEEENS5_IJNSA_ILi128EEESF_SF_EEENS_12float_e4m3_tENS5_IJlSB_lEEESH_NS5_IJSB_llEEENS4_8TiledMMAINS4_8MMA_AtomIJNS4_4SM904GMMA31MMA_64x128x32_F32E4M3E4M3_RS_TNILNSN_7ScaleInE1ELSP_1EEEEEENS4_6LayoutINS5_IJNSA_ILi2EEESB_SB_EEENS5_IJSB_NSA_ILi0EEESV_EEEEENS5_IJNS4_10UnderscoreESY_SY_EEEEENS4_13SM90_TMA_LOADENS4_14ComposedLayoutINS4_7SwizzleILi3ELi4ELi3EEENS4_18smem_ptr_flag_bitsILi8EEENSS_INS5_IJNSA_ILi8EEESF_EEENS5_IJSF_SB_EEEEEEEvNS4_8identityES11_NS12_IS14_S16_NSS_INS5_IJSF_S17_EEENS5_IJSB_SF_EEEEEEENS4_9Copy_AtomIJNS4_39AutoVectorizingCopyWithAssumedAlignmentILi128EEESH_EEES1C_EENS_8epilogue10collective6detail29Sm90TmaWarpSpecializedAdapterINS1N_15DefaultEpilogueISH_SI_SI_NS1M_6thread17LinearCombinationISH_Li1EffLNS1R_9ScaleType4KindE0ELNS_15FloatRoundStyleE2ESH_EENS1_15EpilogueDefaultEEEEEvvEEEEvNT_6ParamsE,(.L_x_219 - _ZN7cutlass13device_kernelINS_4gemm6kernel13GemmUniversalIN4cute5tupleIJiiiiEEENS1_10collective13CollectiveMmaINS1_39MainloopSm90TmaGmmaRmemAWarpSpecializedILi7ENS5_IJNS4_1CILi1EEESB_SB_EEENS1_35KernelTmaWarpSpecializedCooperativeEEENS5_IJNSA_ILi128EEESF_SF_EEENS_12float_e4m3_tENS5_IJlSB_lEEESH_NS5_IJSB_llEEENS4_8TiledMMAINS4_8MMA_AtomIJNS4_4SM904GMMA31MMA_64x128x32_F32E4M3E4M3_RS_TNILNSN_7ScaleInE1ELSP_1EEEEEENS4_6LayoutINS5_IJNSA_ILi2EEESB_SB_EEENS5_IJSB_NSA_ILi0EEESV_EEEEENS5_IJNS4_10UnderscoreESY_SY_EEEEENS4_13SM90_TMA_LOADENS4_14ComposedLayoutINS4_7SwizzleILi3ELi4ELi3EEENS4_18smem_ptr_flag_bitsILi8EEENSS_INS5_IJNSA_ILi8EEESF_EEENS5_IJSF_SB_EEEEEEEvNS4_8identityES11_NS12_IS14_S16_NSS_INS5_IJSF_S17_EEENS5_IJSB_SF_EEEEEEENS4_9Copy_AtomIJNS4_39AutoVectorizingCopyWithAssumedAlignmentILi128EEESH_EEES1C_EENS_8epilogue10collective6detail29Sm90TmaWarpSpecializedAdapterINS1N_15DefaultEpilogueISH_SI_SI_NS1M_6thread17LinearCombinationISH_Li1EffLNS1R_9ScaleType4KindE0ELNS_15FloatRoundStyleE2ESH_EENS1_15EpilogueDefaultEEEEEvvEEEEvNT_6ParamsE)
        .other          _ZN7cutlass13device_kernelINS_4gemm6kernel13GemmUniversalIN4cute5tupleIJiiiiEEENS1_10collective13CollectiveMmaINS1_39MainloopSm90TmaGmmaRmemAWarpSpecializedILi7ENS5_IJNS4_1CILi1EEESB_SB_EEENS1_35KernelTmaWarpSpecializedCooperativeEEENS5_IJNSA_ILi128EEESF_SF_EEENS_12float_e4m3_tENS5_IJlSB_lEEESH_NS5_IJSB_llEEENS4_8TiledMMAINS4_8MMA_AtomIJNS4_4SM904GMMA31MMA_64x128x32_F32E4M3E4M3_RS_TNILNSN_7ScaleInE1ELSP_1EEEEEENS4_6LayoutINS5_IJNSA_ILi2EEESB_SB_EEENS5_IJSB_NSA_ILi0EEESV_EEEEENS5_IJNS4_10UnderscoreESY_SY_EEEEENS4_13SM90_TMA_LOADENS4_14ComposedLayoutINS4_7SwizzleILi3ELi4ELi3EEENS4_18smem_ptr_flag_bitsILi8EEENSS_INS5_IJNSA_ILi8EEESF_EEENS5_IJSF_SB_EEEEEEEvNS4_8identityES11_NS12_IS14_S16_NSS_INS5_IJSF_S17_EEENS5_IJSB_SF_EEEEEEENS4_9Copy_AtomIJNS4_39AutoVectorizingCopyWithAssumedAlignmentILi128EEESH_EEES1C_EENS_8epilogue10collective6detail29Sm90TmaWarpSpecializedAdapterINS1N_15DefaultEpilogueISH_SI_SI_NS1M_6thread17LinearCombinationISH_Li1EffLNS1R_9ScaleType4KindE0ELNS_15FloatRoundStyleE2ESH_EENS1_15EpilogueDefaultEEEEEvvEEEEvNT_6ParamsE,@"STO_CUDA_ENTRY STV_DEFAULT"
_ZN7cutlass13device_kernelINS_4gemm6kernel13GemmUniversalIN4cute5tupleIJiiiiEEENS1_10collective13CollectiveMmaINS1_39MainloopSm90TmaGmmaRmemAWarpSpecializedILi7ENS5_IJNS4_1CILi1EEESB_SB_EEENS1_35KernelTmaWarpSpecializedCooperativeEEENS5_IJNSA_ILi128EEESF_SF_EEENS_12float_e4m3_tENS5_IJlSB_lEEESH_NS5_IJSB_llEEENS4_8TiledMMAINS4_8MMA_AtomIJNS4_4SM904GMMA31MMA_64x128x32_F32E4M3E4M3_RS_TNILNSN_7ScaleInE1ELSP_1EEEEEENS4_6LayoutINS5_IJNSA_ILi2EEESB_SB_EEENS5_IJSB_NSA_ILi0EEESV_EEEEENS5_IJNS4_10UnderscoreESY_SY_EEEEENS4_13SM90_TMA_LOADENS4_14ComposedLayoutINS4_7SwizzleILi3ELi4ELi3EEENS4_18smem_ptr_flag_bitsILi8EEENSS_INS5_IJNSA_ILi8EEESF_EEENS5_IJSF_SB_EEEEEEEvNS4_8identityES11_NS12_IS14_S16_NSS_INS5_IJSF_S17_EEENS5_IJSB_SF_EEEEEEENS4_9Copy_AtomIJNS4_39AutoVectorizingCopyWithAssumedAlignmentILi128EEESH_EEES1C_EENS_8epilogue10collective6detail29Sm90TmaWarpSpecializedAdapterINS1N_15DefaultEpilogueISH_SI_SI_NS1M_6thread17LinearCombinationISH_Li1EffLNS1R_9ScaleType4KindE0ELNS_15FloatRoundStyleE2ESH_EENS1_15EpilogueDefaultEEEEEvvEEEEvNT_6ParamsE:
[----:B------:R-:W0:Y:S01]  /*0000*/  LDC R1, c[0x0][0x28] ;  /* 0x00000a00ff017b82 */ /* 0x000e220000000800 */
[----:B------:R-:W1:Y:S01]  /*0010*/  S2R R0, SR_TID.X ;  /* 0x0000000000007919 */ /* 0x000e620000002100 */
[----:B------:R-:W-:Y:S01]  /*0020*/  ELECT P0, URZ, PT ;  /* 0x00000000003f782f */ /* 0x000fe20003800000 */
[----:B------:R-:W-:Y:S01]  /*0030*/  BSSY B0, `(.L_x_0) ;  /* 0x000000f000007945 */ /* 0x000fe20003800000 */
[--C-:B-1----:R-:W-:Y:S02]  /*0040*/  SHF.R.U32.HI R3, RZ, 0x5, R0.reuse ;  /* 0x00000005ff037819 */ /* 0x102fe40000011600 */
[----:B------:R-:W-:-:S03]  /*0050*/  SHF.R.U32.HI R7, RZ, 0x7, R0 ;  /* 0x00000007ff077819 */ /* 0x000fc60000011600 */
[----:B------:R-:W1:Y:S04]  /*0060*/  SHFL.IDX PT, R5, R3, RZ, 0x1f ;  /* 0x00001fff03057589 */ /* 0x000e6800000e0000 */
[----:B------:R2:W3:Y:S01]  /*0070*/  SHFL.IDX PT, R11, R7, RZ, 0x1f ;  /* 0x00001fff070b7589 */ /* 0x0004e200000e0000 */
[----:B-1----:R-:W-:-:S13]  /*0080*/  ISETP.NE.OR P0, PT, R5, RZ, !P0 ;  /* 0x000000ff0500720c */ /* 0x002fda0004705670 */
[----:B0-23--:R-:W-:Y:S05]  /*0090*/  @P0 BRA `(.L_x_1) ;  /* 0x0000000000200947 */ /* 0x00dfea0003800000 */
[----:B------:R-:W-:Y:S02]  /*00a0*/  ULDC.64 UR4, c[0x0][0x198] ;  /* 0x0000660000047ab9 */ /* 0x000fe40000000a00 */
[----:B------:R-:W-:Y:S02]  /*00b0*/  UIADD3 UR6, UP0, UR4, 0xf0, URZ ;  /* 0x000000f004067890 */ /* 0x000fe4000ff1e03f */
[----:B------:R-:W-:Y:S02]  /*00c0*/  UIADD3 UR4, UP1, UR4, 0x1f0, URZ ;  /* 0x000001f004047890 */ /* 0x000fe4000ff3e03f */
[----:B------:R-:W-:Y:S02]  /*00d0*/  UIADD3.X UR7, URZ, UR5, URZ, UP0, !UPT ;  /* 0x000000053f077290 */ /* 0x000fe400087fe43f */
[----:B------:R-:W-:-:S07]  /*00e0*/  UIADD3.X UR5, URZ, UR5, URZ, UP1, !UPT ;  /* 0x000000053f057290 */ /* 0x000fce0008ffe43f */
[----:B------:R0:W-:Y:S02]  /*00f0*/  UTMACCTL.PF [UR6] ;  /* 0x00000000060079b9 */ /* 0x0001e40008040000 */
[----:B------:R0:W-:Y:S02]  /*0100*/  UTMACCTL.PF [UR4] ;  /* 0x00000000040079b9 */ /* 0x0001e40008040000 */
[----:B0-----:R-:W-:Y:S01]  /*0110*/  NOP ;  /* 0x0000000000007918 */ /* 0x001fe20000000000 */
.L_x_1:
[----:B------:R-:W-:Y:S05]  /*0120*/  BSYNC B0 ;  /* 0x0000000000007941 */ /* 0x000fea0003800000 */
.L_x_0:
[----:B------:R-:W0:Y:S02]  /*0130*/  SHFL.IDX PT, R2, R3, RZ, 0x1f ;  /* 0x00001fff03027589 */ /* 0x000e2400000e0000 */
[----:B0-----:R-:W-:-:S13]  /*0140*/  ISETP.NE.AND P0, PT, R2, RZ, PT ;  /* 0x000000ff0200720c */ /* 0x001fda0003f05270 */
[----:B------:R-:W-:Y:S05]  /*0150*/  @P0 BRA `(.L_x_2) ;  /* 0x0000000000700947 */ /* 0x000fea0003800000 */
[----:B------:R-:W0:Y:S01]  /*0160*/  S2UR UR8, SR_CgaCtaId ;  /* 0x00000000000879c3 */ /* 0x000e220000008800 */
[----:B------:R-:W-:Y:S01]  /*0170*/  UMOV UR4, 0x400 ;  /* 0x0000040000047882 */ /* 0x000fe20000000000 */
[----:B------:R-:W-:Y:S01]  /*0180*/  UMOV UR5, 0x1 ;  /* 0x0000000100057882 */ /* 0x000fe20000000000 */
[----:B------:R-:W-:Y:S01]  /*0190*/  UMOV UR6, 0x100 ;  /* 0x0000010000067882 */ /* 0x000fe20000000000 */
[----:B------:R-:W-:Y:S01]  /*01a0*/  ELECT P0, URZ, PT ;  /* 0x00000000003f782f */ /* 0x000fe20003800000 */
[----:B------:R-:W-:-:S04]  /*01b0*/  UIADD3 UR6, -UR6, 0x100000, URZ ;  /* 0x0010000006067890 */ /* 0x000fc8000fffe13f */
[----:B------:R-:W-:Y:S02]  /*01c0*/  USHF.L.U32 UR7, UR6, 0xb, URZ ;  /* 0x0000000b06077899 */ /* 0x000fe4000800063f */
[----:B------:R-:W-:Y:S02]  /*01d0*/  USHF.L.U32 UR6, UR6, 0x1, URZ ;  /* 0x0000000106067899 */ /* 0x000fe4000800063f */
[----:B0-----:R-:W-:Y:S02]  /*01e0*/  ULEA UR8, UR8, UR4, 0x18 ;  /* 0x0000000408087291 */ /* 0x001fe4000f8ec03f */
[----:B------:R-:W-:-:S04]  /*01f0*/  UIADD3 UR4, -UR5, 0x100000, URZ ;  /* 0x0010000005047890 */ /* 0x000fc8000fffe13f */
[----:B------:R-:W-:Y:S02]  /*0200*/  USHF.L.U32 UR5, UR4, 0xb, URZ ;  /* 0x0000000b04057899 */ /* 0x000fe4000800063f */
[----:B------:R-:W-:Y:S01]  /*0210*/  USHF.L.U32 UR4, UR4, 0x1, URZ ;  /* 0x0000000104047899 */ /* 0x000fe2000800063f */
[----:B------:R-:W0:Y:S11]  /*0220*/  FENCE.VIEW.ASYNC.S ;  /* 0x00000000000073c6 */ /* 0x000e360000000000 */
[----:B0-----:R0:W1:Y:S01]  /*0230*/  SYNCS.EXCH.64 URZ, [UR8], UR4 ;  /* 0x00000004083f75b2 */ /* 0x0010620008000100 */
[----:B------:R0:W2:Y:S01]  /*0240*/  SYNCS.EXCH.64 URZ, [UR8+0x38], UR6 ;  /* 0x00003806083f75b2 */ /* 0x0000a20008000100 */
[----:B------:R0:W3:Y:S01]  /*0250*/  SYNCS.EXCH.64 URZ, [UR8+0x8], UR4 ;  /* 0x00000804083f75b2 */ /* 0x0000e20008000100 */
[----:B------:R0:W4:Y:S01]  /*0260*/  SYNCS.EXCH.64 URZ, [UR8+0x40], UR6 ;  /* 0x00004006083f75b2 */ /* 0x0001220008000100 */
[----:B------:R0:W0:Y:S01]  /*0270*/  SYNCS.EXCH.64 URZ, [UR8+0x10], UR4 ;  /* 0x00001004083f75b2 */ /* 0x0000220008000100 */
        /* <DEDUP_REMOVED lines=9> */
[----:B------:R-:W-:Y:S01]  /*0310*/  NOP ;  /* 0x0000000000007918 */ /* 0x000fe20000000000 */
.L_x_2:
[----:B------:R-:W5:Y:S01]  /*0320*/  SHFL.IDX PT, R3, R3, RZ, 0x1f ;  /* 0x00001fff03037589 */ /* 0x000f6200000e0000 */
[----:B------:R-:W-:Y:S01]  /*0330*/  ELECT P0, URZ, PT ;  /* 0x00000000003f782f */ /* 0x000fe20003800000 */
[----:B------:R-:W1:Y:S01]  /*0340*/  LDC R2, c[0x0][0x65c] ;  /* 0x00019700ff027b82 */ /* 0x000e620000000800 */
[----:B------:R-:W-:Y:S01]  /*0350*/  SHF.R.S32.HI R8, RZ, 0x1f, R5 ;  /* 0x0000001fff087819 */ /* 0x000fe20000011405 */
[----:B------:R-:W2:Y:S01]  /*0360*/  S2R R6, SR_CTAID.Y ;  /* 0x0000000000067919 */ /* 0x000ea20000002600 */
[----:B0-----:R-:W-:Y:S01]  /*0370*/  UMOV UR4, 0x20 ;  /* 0x0000002000047882 */ /* 0x001fe20000000000 */
[----:B------:R-:W-:Y:S01]  /*0380*/  NOP ;  /* 0x0000000000007918 */ /* 0x000fe20000000000 */
[----:B------:R-:W-:Y:S01]  /*0390*/  ISETP.NE.AND P2, PT, R11, RZ, PT ;  /* 0x000000ff0b00720c */ /* 0x000fe20003f45270 */
[----:B------:R-:W0:Y:S01]  /*03a0*/  S2R R4, SR_CTAID.X ;  /* 0x0000000000047919 */ /* 0x000e220000002500 */
[----:B------:R-:W-:Y:S01]  /*03b0*/  NOP ;  /* 0x0000000000007918 */ /* 0x000fe20000000000 */
[----:B------:R-:W-:-:S02]  /*03c0*/  LOP3.LUT R31, R0, 0x7f, RZ, 0xc0, !PT ;  /* 0x0000007f001f7812 */ /* 0x000fc400078ec0ff */
[----:B-----5:R-:W-:Y:S02]  /*03d0*/  ISETP.NE.OR P0, PT, R3, RZ, !P0 ;  /* 0x000000ff0300720c */ /* 0x020fe40004705670 */
[----:B-1----:R-:W-:-:S04]  /*03e0*/  ISETP.NE.AND P3, PT, R2, 0x1, PT ;  /* 0x000000010200780c */ /* 0x002fc80003f65270 */
[----:B------:R-:W-:Y:S02]  /*03f0*/  P2R R3, PR, RZ, 0x8 ;  /* 0x00000008ff037803 */ /* 0x000fe40000000000 */
[----:B------:R-:W-:-:S04]  /*0400*/  LEA.HI R3, R8, R5, RZ, 0x2 ;  /* 0x0000000508037211 */ /* 0x000fc800078f10ff */
[----:B------:R-:W-:Y:S01]  /*0410*/  LOP3.LUT R10, R3, 0xfffffffc, RZ, 0xc0, !PT ;  /* 0xfffffffc030a7812 */ /* 0x000fe200078ec0ff */
[----:B------:R-:W-:Y:S01]  /*0420*/  VOTEU.ALL UP0, P0 ;  /* 0x00000000003f7886 */ /* 0x000fe20000000000 */
[----:B------:R-:W-:Y:S01]  /*0430*/  VOTEU.ALL UP1, P0 ;  /* 0x00000000003f7886 */ /* 0x000fe20000020000 */
[----:B------:R-:W0:Y:S01]  /*0440*/  @P3 LDC R17, c[0x0][0x10] ;  /* 0x00000400ff113b82 */ /* 0x000e220000000800 */
[----:B--2---:R-:W-:Y:S02]  /*0450*/  @P3 IMAD.MOV.U32 R8, RZ, RZ, R6 ;  /* 0x000000ffff083224 */ /* 0x004fe400078e0006 */
[----:B------:R-:W-:Y:S01]  /*0460*/  @!UP0 UMOV UR6, 0x400 ;  /* 0x0000040000068882 */ /* 0x000fe20000000000 */
[----:B------:R-:W-:-:S04]  /*0470*/  @!UP0 UIADD3 UR4, -UR4, 0x100000, URZ ;  /* 0x0010000004048890 */ /* 0x000fc8000fffe13f */
[----:B------:R-:W-:Y:S02]  /*0480*/  @!UP0 USHF.L.U32 UR5, UR4, 0xb, URZ ;  /* 0x0000000b04058899 */ /* 0x000fe4000800063f */
[----:B------:R-:W-:Y:S01]  /*0490*/  @!UP0 USHF.L.U32 UR4, UR4, 0x1, URZ ;  /* 0x0000000104048899 */ /* 0x000fe2000800063f */
[----:B------:R-:W-:Y:S02]  /*04a0*/  IMAD.IADD R3, R5, 0x1, -R10 ;  /* 0x0000000105037824 */ /* 0x000fe400078e0a0a */
[----:B------:R-:W-:Y:S01]  /*04b0*/  @P3 IMAD.MOV.U32 R9, RZ, RZ, RZ ;  /* 0x000000ffff093224 */ /* 0x000fe200078e00ff */
[----:B------:R-:W1:Y:S01]  /*04c0*/  @!UP0 S2UR UR7, SR_CgaCtaId ;  /* 0x00000000000789c3 */ /* 0x000e620000008800 */
[----:B------:R-:W-:Y:S01]  /*04d0*/  IMAD.MOV.U32 R5, RZ, RZ, RZ ;  /* 0x000000ffff057224 */ /* 0x000fe200078e00ff */
[----:B------:R-:W-:-:S06]  /*04e0*/  ISETP.NE.AND P1, PT, R3, 0x3, PT ;  /* 0x000000030300780c */ /* 0x000fcc0003f25270 */
[----:B------:R-:W2:Y:S01]  /*04f0*/  @!P3 LDC R13, c[0x0][0xc] ;  /* 0x00000300ff0dbb82 */ /* 0x000ea20000000800 */
[----:B0-----:R-:W-:Y:S01]  /*0500*/  @P3 IMAD.WIDE.U32 R16, R4, R17, R8 ;  /* 0x0000001104103225 */ /* 0x001fe200078e0008 */
[----:B-1----:R-:W-:Y:S01]  /*0510*/  @!UP0 ULEA UR8, UR7, UR6, 0x18 ;  /* 0x0000000607088291 */ /* 0x002fe2000f8ec03f */
[----:B------:R-:W-:Y:S02]  /*0520*/  VOTEU.ALL UP0, P0 ;  /* 0x00000000003f7886 */ /* 0x000fe40000000000 */
[----:B------:R-:W-:Y:S01]  /*0530*/  ULDC UR6, c[0x0][0xc] ;  /* 0x0000030000067ab9 */ /* 0x000fe20000000800 */
[----:B------:R-:W-:Y:S01]  /*0540*/  ISETP.EQ.OR P0, PT, R3, RZ, !P1 ;  /* 0x000000ff0300720c */ /* 0x000fe20004f02670 */
[----:B------:R-:W-:-:S03]  /*0550*/  ULDC UR7, c[0x0][0x10] ;  /* 0x0000040000077ab9 */ /* 0x000fc60000000800 */
[C---:B------:R-:W-:Y:S01]  /*0560*/  ISETP.EQ.AND P0, PT, R11.reuse, RZ, P0 ;  /* 0x000000ff0b00720c */ /* 0x040fe20000702270 */
[----:B------:R-:W-:Y:S02]  /*0570*/  VIADD R11, R11, 0xffffffff ;  /* 0xffffffff0b0b7836 */ /* 0x000fe40000000000 */
[----:B--2---:R-:W-:Y:S01]  /*0580*/  @!P3 IMAD.WIDE.U32 R8, R13, R6, R4 ;  /* 0x000000060d08b225 */ /* 0x004fe200078e0004 */
[----:B------:R-:W0:Y:S02]  /*0590*/  FENCE.VIEW.ASYNC.S ;  /* 0x00000000000073c6 */ /* 0x000e240000000000 */
[----:B0-----:R-:W3:Y:S01]  /*05a0*/  @!UP0 SYNCS.EXCH.64 URZ, [UR8+0x80], UR4 ;  /* 0x00008004083f85b2 */ /* 0x001ee20008000100 */
[----:B------:R-:W-:Y:S01]  /*05b0*/  SEL R18, RZ, 0x1, !P0 ;  /* 0x00000001ff127807 */ /* 0x000fe20004000000 */
[----:B------:R-:W-:Y:S01]  /*05c0*/  @P3 IMAD.MOV.U32 R13, RZ, RZ, RZ ;  /* 0x000000ffff0d3224 */ /* 0x000fe200078e00ff */
[----:B------:R-:W-:Y:S01]  /*05d0*/  ISETP.GE.U32.AND P1, PT, R11, 0x2, PT ;  /* 0x000000020b00780c */ /* 0x000fe20003f26070 */
[----:B------:R-:W-:-:S02]  /*05e0*/  @!P3 IMAD.MOV.U32 R16, RZ, RZ, R8 ;  /* 0x000000ffff10b224 */ /* 0x000fc400078e0008 */
[----:B------:R-:W-:Y:S01]  /*05f0*/  @P3 IMAD.IADD R17, R17, 0x1, R13 ;  /* 0x0000000111113824 */ /* 0x000fe200078e020d */
[----:B------:R-:W-:Y:S01]  /*0600*/  SEL R18, R18, 0x2, P1 ;  /* 0x0000000212127807 */ /* 0x000fe20000800000 */
[----:B------:R-:W-:Y:S01]  /*0610*/  @!P3 IMAD.MOV.U32 R17, RZ, RZ, R9 ;  /* 0x000000ffff11b224 */ /* 0x000fe200078e0009 */
[----:B------:R0:W3:Y:S01]  /*0620*/  @!UP1 SYNCS.EXCH.64 URZ, [UR8+0x88], UR4 ;  /* 0x00008804083f95b2 */ /* 0x0000e20008000100 */
[----:B------:R-:W-:Y:S01]  /*0630*/  NOP ;  /* 0x0000000000007918 */ /* 0x000fe20000000000 */
[----:B0-----:R-:W-:-:S03]  /*0640*/  UIMAD.WIDE.U32 UR4, UR6, UR7, URZ ;  /* 0x00000007060472a5 */ /* 0x001fc6000f8e003f */
[----:B------:R-:W-:Y:S02]  /*0650*/  ULDC UR6, c[0x0][0x14] ;  /* 0x0000050000067ab9 */ /* 0x000fe40000000800 */
[----:B------:R-:W-:Y:S02]  /*0660*/  UIMAD.WIDE.U32 UR38, UR4, UR6, URZ ;  /* 0x00000006042672a5 */ /* 0x000fe4000f8e003f */
[----:B------:R-:W-:-:S04]  /*0670*/  UIMAD UR42, UR5, UR6, URZ ;  /* 0x00000006052a72a4 */ /* 0x000fc8000f8e023f */
[----:B------:R-:W-:Y:S01]  /*0680*/  UIADD3 UR42, UR39, UR42, URZ ;  /* 0x0000002a272a7290 */ /* 0x000fe2000fffe03f */
[----:B---34-:R-:W-:Y:S06]  /*0690*/  BAR.SYNC.DEFER_BLOCKING 0x0 ;  /* 0x0000000000007b1d */ /* 0x018fec0000010000 */
[----:B------:R-:W-:Y:S05]  /*06a0*/  @!P2 BRA `(.L_x_3) ;  /* 0x000000800028a947 */ /* 0x000fea0003800000 */
[----:B------:R-:W-:-:S13]  /*06b0*/  ISETP.GT.U32.AND P0, PT, R11, 0x1, PT ;  /* 0x000000010b00780c */ /* 0x000fda0003f04070 */
[----:B------:R-:W-:Y:S05]  /*06c0*/  @P0 EXIT ;  /* 0x000000000000094d */ /* 0x000fea0003800000 */
[----:B------:R-:W-:Y:S01]  /*06d0*/  ULDC.64 UR4, c[0x0][0x650] ;  /* 0x0001940000047ab9 */ /* 0x000fe20000000a00 */
[----:B------:R-:W-:Y:S01]  /*06e0*/  PRMT R3, RZ, 0x7610, R3 ;  /* 0x00007610ff037816 */ /* 0x000fe20000000003 */
[----:B------:R-:W-:Y:S01]  /*06f0*/  IMAD.MOV.U32 R89, RZ, RZ, -0x1 ;  /* 0xffffffffff597424 */ /* 0x000fe200078e00ff */
[----:B------:R-:W-:Y:S01]  /*0700*/  ISETP.GE.U32.AND P0, PT, R16, UR4, PT ;  /* 0x0000000410007c0c */ /* 0x000fe2000bf06070 */
[----:B------:R-:W-:Y:S02]  /*0710*/  IMAD.MOV.U32 R92, RZ, RZ, -0x1 ;  /* 0xffffffffff5c7424 */ /* 0x000fe400078e00ff */
[----:B------:R-:W-:Y:S01]  /*0720*/  IMAD.MOV.U32 R88, RZ, RZ, -0x1 ;  /* 0xffffffffff587424 */ /* 0x000fe200078e00ff */
[----:B------:R-:W-:-:S13]  /*0730*/  ISETP.GE.U32.AND.EX P0, PT, R17, UR5, PT, P0 ;  /* 0x0000000511007c0c */ /* 0x000fda000bf06100 */
[----:B------:R-:W-:Y:S05]  /*0740*/  @P0 BRA `(.L_x_4) ;  /* 0x0000000400540947 */ /* 0x000fea0003800000 */
[----:B------:R-:W0:Y:S01]  /*0750*/  LDC.64 R20, c[0x0][0x628] ;  /* 0x00018a00ff147b82 */ /* 0x000e220000000a00 */
[----:B------:R-:W-:Y:S02]  /*0760*/  IMAD.MOV.U32 R8, RZ, RZ, R16 ;  /* 0x000000ffff087224 */ /* 0x000fe400078e0010 */
[----:B------:R-:W-:-:S05]  /*0770*/  IMAD.MOV.U32 R9, RZ, RZ, R17 ;  /* 0x000000ffff097224 */ /* 0x000fca00078e0011 */
[----:B------:R-:W1:Y:S08]  /*0780*/  LDC R14, c[0x0][0x630] ;  /* 0x00018c00ff0e7b82 */ /* 0x000e700000000800 */
[----:B------:R-:W2:Y:S01]  /*0790*/  LDC.64 R22, c[0x0][0x620] ;  /* 0x00018800ff167b82 */ /* 0x000ea20000000a00 */
[----:B0-----:R-:W-:-:S04]  /*07a0*/  ISETP.NE.U32.AND P0, PT, R20, RZ, PT ;  /* 0x000000ff1400720c */ /* 0x001fc80003f05070 */
[----:B------:R-:W-:-:S13]  /*07b0*/  ISETP.NE.AND.EX P0, PT, R21, RZ, PT, P0 ;  /* 0x000000ff1500720c */ /* 0x000fda0003f05300 */
[----:B-12---:R-:W-:Y:S05]  /*07c0*/  @!P0 BRA `(.L_x_5) ;  /* 0x0000000000288947 */ /* 0x006fea0003800000 */
[----:B------:R-:W0:Y:S02]  /*07d0*/  LDC R3, c[0x0][0x634] ;  /* 0x00018d00ff037b82 */ /* 0x000e240000000800 */
[----:B0-----:R-:W-:-:S05]  /*07e0*/  IADD3 R3, P0, R16, R3, RZ ;  /* 0x0000000310037210 */ /* 0x001fca0007f1e0ff */
[----:B------:R-:W-:-:S04]  /*07f0*/  IMAD.X R15, RZ, RZ, R17, P0 ;  /* 0x000000ffff0f7224 */ /* 0x000fc800000e0611 */
[----:B------:R-:W-:-:S04]  /*0800*/  IMAD.WIDE.U32 R8, R15, R20, RZ ;  /* 0x000000140f087225 */ /* 0x000fc800078e00ff */
[----:B------:R-:W-:-:S04]  /*0810*/  IMAD.WIDE.U32 R10, P0, R3, R21, R8 ;  /* 0x00000015030a7225 */ /* 0x000fc80007800008 */
[----:B------:R-:W-:-:S04]  /*0820*/  IMAD.WIDE.U32 R8, R3, R20, RZ ;  /* 0x0000001403087225 */ /* 0x000fc800078e00ff */
[----:B------:R-:W-:Y:S01]  /*0830*/  IMAD.X R13, RZ, RZ, RZ, P0 ;  /* 0x000000ffff0d7224 */ /* 0x000fe200000e06ff */
[----:B------:R-:W-:Y:S01]  /*0840*/  IADD3 RZ, P0, R9, R10, RZ ;  /* 0x0000000a09ff7210 */ /* 0x000fe20007f1e0ff */
[----:B------:R-:W-:-:S04]  /*0850*/  IMAD.MOV.U32 R12, RZ, RZ, R11 ;  /* 0x000000ffff0c7224 */ /* 0x000fc800078e000b */
[----:B------:R-:W-:-:S08]  /*0860*/  IMAD.WIDE.U32.X R8, R15, R21, R12, P0 ;  /* 0x000000150f087225 */ /* 0x000fd000000e040c */
.L_x_5:
[-CC-:B------:R-:W-:Y:S01]  /*0870*/  SHF.R.U64 R88, R8, R14.reuse, R9.reuse ;  /* 0x0000000e08587219 */ /* 0x180fe20000001209 */
[----:B------:R-:W0:Y:S01]  /*0880*/  LDC R12, c[0x0][0x618] ;  /* 0x00018600ff0c7b82 */ /* 0x000e220000000800 */
[----:B------:R-:W-:Y:S01]  /*0890*/  SHF.R.U32.HI R5, RZ, R14, R9 ;  /* 0x0000000eff057219 */ /* 0x000fe20000011609 */
[----:B------:R-:W-:Y:S01]  /*08a0*/  ULDC UR4, c[0x0][0x150] ;  /* 0x0000540000047ab9 */ /* 0x000fe20000000800 */
[----:B------:R-:W-:Y:S02]  /*08b0*/  IADD3 R11, P0, RZ, -R88, RZ ;  /* 0x80000058ff0b7210 */ /* 0x000fe40007f1e0ff */
[----:B------:R-:W-:-:S03]  /*08c0*/  I2FP.F32.U32 R3, R4 ;  /* 0x0000000400037245 */ /* 0x000fc60000201000 */
[----:B------:R-:W1:Y:S01]  /*08d0*/  LDC.64 R24, c[0x0][0x640] ;  /* 0x00019000ff187b82 */ /* 0x000e620000000a00 */
[----:B------:R-:W-:Y:S02]  /*08e0*/  IMAD.X R13, RZ, RZ, ~R5, P0 ;  /* 0x000000ffff0d7224 */ /* 0x000fe400000e0e05 */
[----:B------:R-:W-:Y:S01]  /*08f0*/  FMUL R3, R3, UR4 ;  /* 0x0000000403037c20 */ /* 0x000fe20008400000 */
[----:B------:R-:W-:Y:S01]  /*0900*/  IMAD.WIDE.U32 R8, R11, R22, R16 ;  /* 0x000000160b087225 */ /* 0x000fe200078e0010 */
[----:B------:R-:W-:-:S03]  /*0910*/  ULDC UR4, c[0x0][0x154] ;  /* 0x0000550000047ab9 */ /* 0x000fc60000000800 */
[----:B------:R-:W-:Y:S01]  /*0920*/  IMAD R10, R13, R22, RZ ;  /* 0x000000160d0a7224 */ /* 0x000fe200078e02ff */
[----:B------:R-:W2:Y:S01]  /*0930*/  LDC R5, c[0x0][0x144] ;  /* 0x00005100ff057b82 */ /* 0x000ea20000000800 */
[----:B------:R-:W3:Y:S02]  /*0940*/  F2I.U32.TRUNC.NTZ R3, R3 ;  /* 0x0000000300037305 */ /* 0x000ee4000020f000 */
[----:B------:R-:W-:-:S04]  /*0950*/  IMAD R11, R11, R23, R10 ;  /* 0x000000170b0b7224 */ /* 0x000fc800078e020a */
[----:B------:R-:W-:Y:S01]  /*0960*/  IMAD.IADD R9, R9, 0x1, R11 ;  /* 0x0000000109097824 */ /* 0x000fe200078e020b */
[----:B------:R-:W4:Y:S01]  /*0970*/  LDC R14, c[0x0][0x608] ;  /* 0x00018200ff0e7b82 */ /* 0x000f220000000800 */
[----:B------:R-:W-:-:S03]  /*0980*/  IMAD.MOV.U32 R11, RZ, RZ, -0x1 ;  /* 0xffffffffff0b7424 */ /* 0x000fc600078e00ff */
[----:B0-----:R-:W-:Y:S02]  /*0990*/  SHF.R.U64 R20, R8, R12, R9 ;  /* 0x0000000c08147219 */ /* 0x001fe40000001209 */
[----:B------:R-:W-:Y:S02]  /*09a0*/  I2FP.F32.U32 R8, R6 ;  /* 0x0000000600087245 */ /* 0x000fe40000201000 */
[----:B------:R-:W0:Y:S01]  /*09b0*/  LDC R22, c[0x0][0x658] ;  /* 0x00019600ff167b82 */ /* 0x000e220000000800 */
[----:B-1----:R-:W-:Y:S01]  /*09c0*/  ISETP.NE.U32.AND P0, PT, R24, RZ, PT ;  /* 0x000000ff1800720c */ /* 0x002fe20003f05070 */
[----:B---3--:R-:W-:Y:S01]  /*09d0*/  IMAD.MOV R10, RZ, RZ, -R3 ;  /* 0x000000ffff0a7224 */ /* 0x008fe200078e0a03 */
[----:B------:R-:W-:Y:S01]  /*09e0*/  SHF.R.U32.HI R9, RZ, R12, R9 ;  /* 0x0000000cff097219 */ /* 0x000fe20000011609 */
[----:B------:R-:W-:Y:S01]  /*09f0*/  FMUL R8, R8, UR4 ;  /* 0x0000000408087c20 */ /* 0x000fe20008400000 */
[----:B------:R-:W-:-:S03]  /*0a00*/  ISETP.NE.AND.EX P0, PT, R25, RZ, PT, P0 ;  /* 0x000000ff1900720c */ /* 0x000fc60003f05300 */
[----:B------:R-:W1:Y:S01]  /*0a10*/  LDC R15, c[0x0][0x148] ;  /* 0x00005200ff0f7b82 */ /* 0x000e620000000800 */
[----:B--2---:R-:W-:-:S07]  /*0a20*/  IMAD R3, R5, R10, R4 ;  /* 0x0000000a05037224 */ /* 0x004fce00078e0204 */
[----:B------:R-:W2:Y:S01]  /*0a30*/  LDC R21, c[0x0][0x600] ;  /* 0x00018000ff157b82 */ /* 0x000ea20000000800 */
[-CC-:B----4-:R-:W-:Y:S02]  /*0a40*/  SHF.R.U64 R26, R20, R14.reuse, R9.reuse ;  /* 0x0000000e141a7219 */ /* 0x190fe40000001209 */
[----:B------:R-:W-:Y:S01]  /*0a50*/  SHF.R.U32.HI R5, RZ, R14, R9 ;  /* 0x0000000eff057219 */ /* 0x000fe20000011609 */
[----:B------:R-:W-:Y:S01]  /*0a60*/  IMAD.MOV.U32 R9, RZ, RZ, 0x1 ;  /* 0x00000001ff097424 */ /* 0x000fe200078e00ff */
[----:B------:R3:W4:Y:S03]  /*0a70*/  F2I.U32.TRUNC.NTZ R14, R8 ;  /* 0x00000008000e7305 */ /* 0x000726000020f000 */
[----:B------:R-:W1:Y:S01]  /*0a80*/  LDC R23, c[0x0][0x648] ;  /* 0x00019200ff177b82 */ /* 0x000e620000000800 */
[-C--:B0-----:R-:W-:Y:S02]  /*0a90*/  SHF.L.U32 R4, R11, R22.reuse, RZ ;  /* 0x000000160b047219 */ /* 0x081fe400000006ff */
[----:B------:R-:W-:-:S02]  /*0aa0*/  SHF.R.U64 R28, R26, R22, R5 ;  /* 0x000000161a1c7219 */ /* 0x000fc40000001205 */
[----:B------:R-:W-:Y:S02]  /*0ab0*/  LOP3.LUT R13, RZ, R4, RZ, 0x33, !PT ;  /* 0x00000004ff0d7212 */ /* 0x000fe400078e33ff */
[-C--:B------:R-:W-:Y:S01]  /*0ac0*/  SHF.R.U32.HI R5, RZ, R22.reuse, R5 ;  /* 0x00000016ff057219 */ /* 0x080fe20000011605 */
[----:B------:R-:W0:Y:S01]  /*0ad0*/  LDC R27, c[0x0][0x638] ;  /* 0x00018e00ff1b7b82 */ /* 0x000e220000000800 */
[----:B------:R-:W-:Y:S01]  /*0ae0*/  SHF.L.U32 R12, R9, R22, RZ ;  /* 0x00000016090c7219 */ /* 0x000fe200000006ff */
[----:B------:R-:W-:-:S06]  /*0af0*/  IMAD.MOV.U32 R4, RZ, RZ, R28 ;  /* 0x000000ffff047224 */ /* 0x000fcc00078e001c */
[----:B------:R-:W0:Y:S01]  /*0b00*/  LDC R89, c[0x0][0x610] ;  /* 0x00018400ff597b82 */ /* 0x000e220000000800 */
[----:B---34-:R-:W-:Y:S05]  /*0b10*/  @!P0 BRA `(.L_x_6) ;  /* 0x0000000000288947 */ /* 0x018fea0003800000 */
[----:B------:R-:W3:Y:S02]  /*0b20*/  LDC R11, c[0x0][0x64c] ;  /* 0x00019300ff0b7b82 */ /* 0x000ee40000000800 */
[----:B---3--:R-:W-:-:S05]  /*0b30*/  IADD3 R11, P0, R28, R11, RZ ;  /* 0x0000000b1c0b7210 */ /* 0x008fca0007f1e0ff */
        /* <DEDUP_REMOVED lines=8> */
.L_x_6:
[----:B-1----:R-:W-:Y:S01]  /*0bc0*/  SHF.R.U64 R4, R4, R23, R5 ;  /* 0x0000001704047219 */ /* 0x002fe20000001205 */
[----:B--2---:R-:W-:Y:S01]  /*0bd0*/  VIADD R5, R21, 0xffffffff ;  /* 0xffffffff15057836 */ /* 0x004fe20000000000 */
[----:B------:R-:W-:Y:S01]  /*0be0*/  LOP3.LUT R13, R26, R13, RZ, 0xc0, !PT ;  /* 0x0000000d1a0d7212 */ /* 0x000fe200078ec0ff */
[----:B------:R-:W-:Y:S02]  /*0bf0*/  IMAD.MOV R14, RZ, RZ, -R14 ;  /* 0x000000ffff0e7224 */ /* 0x000fe400078e0a0e */
[----:B------:R-:W-:Y:S01]  /*0c00*/  IMAD.MOV R8, RZ, RZ, -R4 ;  /* 0x000000ffff087224 */ /* 0x000fe200078e0a04 */
[----:B------:R-:W-:Y:S01]  /*0c10*/  LOP3.LUT R5, R20, R5, RZ, 0xc0, !PT ;  /* 0x0000000514057212 */ /* 0x000fe200078ec0ff */
[----:B------:R-:W-:Y:S02]  /*0c20*/  IMAD R12, R12, R4, R13 ;  /* 0x000000040c0c7224 */ /* 0x000fe400078e020d */
[----:B------:R-:W-:Y:S02]  /*0c30*/  @P3 IMAD R3, R15, R14, R6 ;  /* 0x0000000e0f033224 */ /* 0x000fe400078e0206 */
[----:B0-----:R-:W-:-:S02]  /*0c40*/  IMAD R4, R8, R27, R28 ;  /* 0x0000001b08047224 */ /* 0x001fc400078e021c */
[----:B------:R-:W-:Y:S02]  /*0c50*/  IMAD R89, R12, R89, R3 ;  /* 0x000000590c597224 */ /* 0x000fe400078e0203 */
[----:B------:R-:W-:Y:S02]  /*0c60*/  IMAD R4, R4, R21, R5 ;  /* 0x0000001504047224 */ /* 0x000fe400078e0205 */
[----:B------:R-:W-:-:S03]  /*0c70*/  IMAD.MOV.U32 R3, RZ, RZ, 0x1 ;  /* 0x00000001ff037424 */ /* 0x000fc600078e00ff */
[----:B------:R-:W-:Y:S02]  /*0c80*/  SEL R92, R4, R89, !P3 ;  /* 0x00000059045c7207 */ /* 0x000fe40005800000 */
[----:B------:R-:W-:-:S07]  /*0c90*/  SEL R89, R89, R4, !P3 ;  /* 0x0000000459597207 */ /* 0x000fce0005800000 */
.L_x_4:
[----:B------:R-:W-:-:S08]  /*0ca0*/  NOP ;  /* 0x0000000000007918 */ /* 0x000fd00000000000 */
[----:B------:R-:W0:Y:S02]  /*0cb0*/  USETMAXREG.TRY_ALLOC.CTAPOOL UP0, 0xe8 ;  /* 0x000000e8000079c8 */ /* 0x000e240008000600 */
[----:B0-----:R-:W-:-:S13]  /*0cc0*/  PLOP3.LUT P0, PT, PT, PT, UP0, 0x80, 0x0 ;  /* 0x000000000000781c */ /* 0x001fda0003f0f008 */
[----:B------:R-:W-:Y:S05]  /*0cd0*/  @!P0 BRA `(.L_x_4) ;  /* 0xfffffffc00f08947 */ /* 0x000fea000383ffff */
[----:B------:R-:W-:Y:S01]  /*0ce0*/  ULDC.64 UR4, c[0x0][0x598] ;  /* 0x0001660000047ab9 */ /* 0x000fe20000000a00 */
[----:B------:R-:W-:Y:S01]  /*0cf0*/  ULDC.64 UR36, c[0x0][0x208] ;  /* 0x0000820000247ab9 */ /* 0x000fe20000000a00 */
[----:B------:R-:W-:-:S04]  /*0d00*/  ISETP.NE.U32.AND P0, PT, RZ, UR4, PT ;  /* 0x00000004ff007c0c */ /* 0x000fc8000bf05070 */
[----:B------:R-:W-:-:S13]  /*0d10*/  ISETP.NE.AND.EX P0, PT, RZ, UR5, PT, P0 ;  /* 0x00000005ff007c0c */ /* 0x000fda000bf05300 */
[----:B------:R-:W-:Y:S05]  /*0d20*/  @!P0 BRA `(.L_x_7) ;  /* 0x00000000001c8947 */ /* 0x000fea0003800000 */
[----:B------:R-:W0:Y:S02]  /*0d30*/  LDC.64 R4, c[0x0][0x598] ;  /* 0x00016600ff047b82 */ /* 0x000e240000000a00 */
[----:B0-----:R-:W2:Y:S02]  /*0d40*/  LDG.E.64 R4, desc[UR36][R4.64] ;  /* 0x0000002404047981 */ /* 0x001ea4000c1e1b00 */
[----:B--2---:R-:W-:-:S04]  /*0d50*/  ISETP.NE.U32.AND P0, PT, R4, RZ, PT ;  /* 0x000000ff0400720c */ /* 0x004fc80003f05070 */
[----:B------:R-:W-:-:S13]  /*0d60*/  ISETP.NE.AND.EX P0, PT, R5, RZ, PT, P0 ;  /* 0x000000ff0500720c */ /* 0x000fda0003f05300 */
[----:B------:R-:W-:Y:S05]  /*0d70*/  @!P0 BRA `(.L_x_7) ;  /* 0x0000000000088947 */ /* 0x000fea0003800000 */
[----:B------:R0:W5:Y:S01]  /*0d80*/  LD.E R93, desc[UR36][R4.64] ;  /* 0x00000024045d7980 */ /* 0x000162000c101900 */
[----:B------:R-:W-:Y:S05]  /*0d90*/  BRA `(.L_x_8) ;  /* 0x0000000000247947 */ /* 0x000fea0003800000 */
.L_x_7:
[----:B------:R-:W-:Y:S02]  /*0da0*/  ULDC.64 UR4, c[0x0][0x588] ;  /* 0x0001620000047ab9 */ /* 0x000fe40000000a00 */
[----:B------:R-:W-:-:S04]  /*0db0*/  ISETP.NE.U32.AND P0, PT, RZ, UR4, PT ;  /* 0x00000004ff007c0c */ /* 0x000fc8000bf05070 */
[----:B------:R-:W-:-:S13]  /*0dc0*/  ISETP.NE.AND.EX P0, PT, RZ, UR5, PT, P0 ;  /* 0x00000005ff007c0c */ /* 0x000fda000bf05300 */
[----:B------:R-:W-:Y:S05]  /*0dd0*/  @!P0 BRA `(.L_x_9) ;  /* 0x00000000000c8947 */ /* 0x000fea0003800000 */
[----:B------:R-:W0:Y:S02]  /*0de0*/  LDC.64 R4, c[0x0][0x588] ;  /* 0x00016200ff047b82 */ /* 0x000e240000000a00 */
[----:B0-----:R1:W5:Y:S01]  /*0df0*/  LDG.E R93, desc[UR36][R4.64] ;  /* 0x00000024045d7981 */ /* 0x001362000c1e1900 */
[----:B------:R-:W-:Y:S05]  /*0e00*/  BRA `(.L_x_8) ;  /* 0x0000000000087947 */ /* 0x000fea0003800000 */
.L_x_9:
[----:B------:R-:W-:Y:S02]  /*0e10*/  ULDC UR4, c[0x0][0x580] ;  /* 0x0001600000047ab9 */ /* 0x000fe40000000800 */
[----:B------:R-:W-:-:S07]  /*0e20*/  IMAD.U32 R93, RZ, RZ, UR4 ;  /* 0x00000004ff5d7e24 */ /* 0x000fce000f8e00ff */
.L_x_8:
[----:B------:R-:W-:Y:S02]  /*0e30*/  ULDC.64 UR4, c[0x0][0x5a0] ;  /* 0x0001680000047ab9 */ /* 0x000fe40000000a00 */
[----:B------:R-:W-:-:S04]  /*0e40*/  ISETP.NE.U32.AND P0, PT, RZ, UR4, PT ;  /* 0x00000004ff007c0c */ /* 0x000fc8000bf05070 */
[----:B------:R-:W-:-:S13]  /*0e50*/  ISETP.NE.AND.EX P0, PT, RZ, UR5, PT, P0 ;  /* 0x00000005ff007c0c */ /* 0x000fda000bf05300 */
[----:B------:R-:W-:Y:S05]  /*0e60*/  @!P0 BRA `(.L_x_10) ;  /* 0x00000000001c8947 */ /* 0x000fea0003800000 */
[----:B01----:R-:W0:Y:S02]  /*0e70*/  LDC.64 R4, c[0x0][0x5a0] ;  /* 0x00016800ff047b82 */ /* 0x003e240000000a00 */
[----:B0-----:R-:W2:Y:S02]  /*0e80*/  LDG.E.64 R4, desc[UR36][R4.64] ;  /* 0x0000002404047981 */ /* 0x001ea4000c1e1b00 */
[----:B--2---:R-:W-:-:S04]  /*0e90*/  ISETP.NE.U32.AND P0, PT, R4, RZ, PT ;  /* 0x000000ff0400720c */ /* 0x004fc80003f05070 */
[----:B------:R-:W-:-:S13]  /*0ea0*/  ISETP.NE.AND.EX P0, PT, R5, RZ, PT, P0 ;  /* 0x000000ff0500720c */ /* 0x000fda0003f05300 */
[----:B------:R-:W-:Y:S05]  /*0eb0*/  @!P0 BRA `(.L_x_10) ;  /* 0x0000000000088947 */ /* 0x000fea0003800000 */
[----:B------:R0:W5:Y:S01]  /*0ec0*/  LD.E R94, desc[UR36][R4.64] ;  /* 0x00000024045e7980 */ /* 0x000162000c101900 */
[----:B------:R-:W-:Y:S05]  /*0ed0*/  BRA `(.L_x_11) ;  /* 0x0000000000247947 */ /* 0x000fea0003800000 */
.L_x_10:
[----:B------:R-:W-:Y:S02]  /*0ee0*/  ULDC.64 UR4, c[0x0][0x590] ;  /* 0x0001640000047ab9 */ /* 0x000fe40000000a00 */
[----:B------:R-:W-:-:S04]  /*0ef0*/  ISETP.NE.U32.AND P0, PT, RZ, UR4, PT ;  /* 0x00000004ff007c0c */ /* 0x000fc8000bf05070 */
[----:B------:R-:W-:-:S13]  /*0f00*/  ISETP.NE.AND.EX P0, PT, RZ, UR5, PT, P0 ;  /* 0x00000005ff007c0c */ /* 0x000fda000bf05300 */
[----:B------:R-:W-:Y:S05]  /*0f10*/  @!P0 BRA `(.L_x_12) ;  /* 0x00000000000c8947 */ /* 0x000fea0003800000 */
[----:B------:R-:W2:Y:S02]  /*0f20*/  LDC.64 R94, c[0x0][0x590] ;  /* 0x00016400ff5e7b82 */ /* 0x000ea40000000a00 */
[----:B--2---:R2:W5:Y:S01]  /*0f30*/  LDG.E R94, desc[UR36][R94.64] ;  /* 0x000000245e5e7981 */ /* 0x004562000c1e1900 */
[----:B------:R-:W-:Y:S05]  /*0f40*/  BRA `(.L_x_11) ;  /* 0x0000000000087947 */ /* 0x000fea0003800000 */
.L_x_12:
[----:B------:R-:W-:Y:S02]  /*0f50*/  ULDC UR4, c[0x0][0x584] ;  /* 0x0001610000047ab9 */ /* 0x000fe40000000800 */
[----:B------:R-:W-:-:S07]  /*0f60*/  IMAD.U32 R94, RZ, RZ, UR4 ;  /* 0x00000004ff5e7e24 */ /* 0x000fce000f8e00ff */
.L_x_11:
[----:B------:R-:W-:-:S13]  /*0f70*/  LOP3.LUT P0, RZ, R3, 0xff, RZ, 0xc0, !PT ;  /* 0x000000ff03ff7812 */ /* 0x000fda000780c0ff */
[----:B------:R-:W-:Y:S05]  /*0f80*/  @!P0 EXIT ;  /* 0x000000000000894d */ /* 0x000fea0003800000 */
[C---:B------:R-:W-:Y:S01]  /*0f90*/  LOP3.LUT R3, R0.reuse, 0x2, RZ, 0xc0, !PT ;  /* 0x0000000200037812 */ /* 0x040fe200078ec0ff */
[----:B------:R-:W3:Y:S01]  /*0fa0*/  LDC R97, c[0x0][0x658] ;  /* 0x00019600ff617b82 */ /* 0x000ee20000000800 */
[C---:B------:R-:W-:Y:S01]  /*0fb0*/  LOP3.LUT R19, R0.reuse, 0xff, RZ, 0xc0, !PT ;  /* 0x000000ff00137812 */ /* 0x040fe200078ec0ff */
[----:B------:R-:W-:Y:S01]  /*0fc0*/  ULDC.64 UR4, c[0x0][0x288] ;  /* 0x0000a20000047ab9 */ /* 0x000fe20000000a00 */
[----:B------:R-:W-:Y:S01]  /*0fd0*/  LOP3.LUT R7, R7, 0x1, RZ, 0xc0, !PT ;  /* 0x0000000107077812 */ /* 0x000fe200078ec0ff */
[----:B01----:R-:W-:Y:S01]  /*0fe0*/  IMAD.SHL.U32 R5, R3, 0x200, RZ ;  /* 0x0000020003057824 */ /* 0x003fe200078e00ff */
[----:B------:R-:W-:Y:S01]  /*0ff0*/  SHF.R.U32.HI R4, RZ, 0x2, R0 ;  /* 0x00000002ff047819 */ /* 0x000fe20000011600 */
[----:B------:R-:W-:Y:S01]  /*1000*/  IMAD.U32 R6, RZ, RZ, UR4 ;  /* 0x00000004ff067e24 */ /* 0x000fe2000f8e00ff */
[----:B------:R-:W-:Y:S01]  /*1010*/  SHF.R.U32.HI R31, RZ, 0x1, R31 ;  /* 0x00000001ff1f7819 */ /* 0x000fe2000001161f */
[----:B------:R-:W0:Y:S01]  /*1020*/  LDC R105, c[0x0][0x600] ;  /* 0x00018000ff697b82 */ /* 0x000e220000000800 */
[----:B------:R-:W-:Y:S01]  /*1030*/  SHF.R.U32.HI R3, RZ, 0x1, R19 ;  /* 0x00000001ff037819 */ /* 0x000fe20000011613 */
[----:B------:R-:W-:Y:S01]  /*1040*/  IMAD.SHL.U32 R9, R7, 0x40, RZ ;  /* 0x0000004007097824 */ /* 0x000fe200078e00ff */
[----:B--2---:R-:W-:Y:S01]  /*1050*/  LOP3.LUT R95, R0, 0x3, RZ, 0xc0, !PT ;  /* 0x00000003005f7812 */ /* 0x004fe200078ec0ff */
[----:B------:R-:W-:Y:S01]  /*1060*/  UIADD3 UR4, UR5, 0x7f, URZ ;  /* 0x0000007f05047890 */ /* 0x000fe2000fffe03f */
[----:B------:R-:W-:Y:S01]  /*1070*/  LOP3.LUT R4, R4, 0x7, RZ, 0xc0, !PT ;  /* 0x0000000704047812 */ /* 0x000fe200078ec0ff */
[C---:B------:R-:W-:Y:S01]  /*1080*/  IMAD R3, R0.reuse, 0x200, R3 ;  /* 0x0000020000037824 */ /* 0x040fe200078e0203 */
[----:B------:R-:W-:Y:S01]  /*1090*/  LOP3.LUT R31, R31, 0x30, RZ, 0xc0, !PT ;  /* 0x000000301f1f7812 */ /* 0x000fe200078ec0ff */
[----:B------:R-:W-:Y:S01]  /*10a0*/  IMAD R95, R95, -0x2, R6 ;  /* 0xfffffffe5f5f7824 */ /* 0x000fe200078e0206 */
[--C-:B------:R-:W-:Y:S01]  /*10b0*/  LOP3.LUT R96, R5, 0xfffffe00, R4.reuse, 0xe2, !PT ;  /* 0xfffffe0005607812 */ /* 0x100fe200078ee204 */
[----:B------:R-:W-:Y:S01]  /*10c0*/  USHF.R.S32.HI UR5, URZ, 0x1f, UR4 ;  /* 0x0000001f3f057899 */ /* 0x000fe20008011404 */
[--C-:B------:R-:W-:Y:S01]  /*10d0*/  LOP3.LUT R90, R9, 0x40, R4.reuse, 0xe2, !PT ;  /* 0x00000040095a7812 */ /* 0x100fe200078ee204 */
[----:B------:R-:W-:Y:S01]  /*10e0*/  IMAD.MOV.U32 R8, RZ, RZ, 0x1 ;  /* 0x00000001ff087424 */ /* 0x000fe200078e00ff */
[----:B------:R-:W-:Y:S01]  /*10f0*/  IADD3 R6, RZ, -R31, -R4 ;  /* 0x8000001fff067210 */ /* 0x000fe20007ffe804 */
[C---:B------:R-:W-:Y:S01]  /*1100*/  IMAD.SHL.U32 R4, R0.reuse, 0x40, RZ ;  /* 0x0000004000047824 */ /* 0x040fe200078e00ff */
[----:B------:R-:W-:Y:S01]  /*1110*/  LOP3.LUT R3, R3, 0x270, RZ, 0xc0, !PT ;  /* 0x0000027003037812 */ /* 0x000fe200078ec0ff */
[----:B------:R-:W-:Y:S01]  /*1120*/  ULEA.HI UR5, UR5, UR4, URZ, 0x7 ;  /* 0x0000000405057291 */ /* 0x000fe2000f8f383f */
[----:B------:R-:W-:Y:S01]  /*1130*/  R2P PR, R0, 0x60 ;  /* 0x0000006000007804 */ /* 0x000fe20000000000 */
[----:B------:R-:W-:Y:S01]  /*1140*/  IMAD.MOV.U32 R99, RZ, RZ, 0x90 ;  /* 0x00000090ff637424 */ /* 0x000fe200078e00ff */
[----:B------:R-:W-:Y:S01]  /*1150*/  LOP3.LUT R3, R3, 0x40, R4, 0x78, !PT ;  /* 0x0000004003037812 */ /* 0x000fe200078e7804 */
[----:B------:R-:W-:Y:S01]  /*1160*/  IMAD.MOV.U32 R4, RZ, RZ, -0x1 ;  /* 0xffffffffff047424 */ /* 0x000fe200078e00ff */
[----:B------:R-:W-:Y:S01]  /*1170*/  ULDC UR4, c[0x0][0x284] ;  /* 0x0000a10000047ab9 */ /* 0x000fe20000000800 */
[----:B------:R-:W-:Y:S01]  /*1180*/  IMAD.MOV.U32 R104, RZ, RZ, 0x120 ;  /* 0x00000120ff687424 */ /* 0x000fe200078e00ff */
[----:B------:R-:W-:Y:S01]  /*1190*/  USHF.R.S32.HI UR43, URZ, 0x7, UR5 ;  /* 0x000000073f2b7899 */ /* 0x000fe20008011405 */
[----:B------:R-:W-:Y:S01]  /*11a0*/  IMAD R6, R7, -0x40, R6 ;  /* 0xffffffc007067824 */ /* 0x000fe200078e0206 */
[----:B---3--:R-:W-:Y:S01]  /*11b0*/  SHF.L.U32 R4, R4, R97, RZ ;  /* 0x0000006104047219 */ /* 0x008fe200000006ff */
[----:B------:R-:W-:Y:S01]  /*11c0*/  IMAD.SHL.U32 R98, R0, 0x2, RZ ;  /* 0x0000000200627824 */ /* 0x000fe200078e00ff */
[----:B------:R-:W-:Y:S01]  /*11d0*/  LOP3.LUT R90, R90, R31, RZ, 0xfc, !PT ;  /* 0x0000001f5a5a7212 */ /* 0x000fe200078efcff */
[----:B0-----:R-:W-:Y:S01]  /*11e0*/  VIADD R105, R105, 0xffffffff ;  /* 0xffffffff69697836 */ /* 0x001fe20000000000 */
[----:B------:R-:W-:Y:S01]  /*11f0*/  LOP3.LUT R96, R96, R3, RZ, 0xfc, !PT ;  /* 0x0000000360607212 */ /* 0x000fe200078efcff */
[----:B------:R-:W-:Y:S01]  /*1200*/  VIADD R107, R6, UR4 ;  /* 0x00000004066b7c36 */ /* 0x000fe20008000000 */
[----:B------:R-:W-:Y:S01]  /*1210*/  SHF.L.U32 R97, R8, R97, RZ ;  /* 0x0000006108617219 */ /* 0x000fe200000006ff */
[----:B------:R-:W-:Y:S01]  /*1220*/  IMAD.MOV.U32 R91, RZ, RZ, RZ ;  /* 0x000000ffff5b7224 */ /* 0x000fe200078e00ff */
[----:B------:R-:W-:Y:S01]  /*1230*/  SHF.R.U32.HI R19, RZ, 0x7, R19 ;  /* 0x00000007ff137819 */ /* 0x000fe20000011613 */
[----:B------:R-:W-:Y:S01]  /*1240*/  UIADD3 UR44, UR43, -0x1, URZ ;  /* 0xffffffff2b2c7890 */ /* 0x000fe2000fffe03f */
[----:B------:R-:W-:Y:S01]  /*1250*/  SEL R99, R99, 0x70, !P5 ;  /* 0x0000007063637807 */ /* 0x000fe20006800000 */
[----:B------:R-:W-:Y:S01]  /*1260*/  UMOV UR40, URZ ;  /* 0x0000003f00287c82 */ /* 0x000fe20008000000 */
[----:B------:R-:W-:Y:S01]  /*1270*/  SEL R104, R104, 0xe0, !P6 ;  /* 0x000000e068687807 */ /* 0x000fe20007000000 */
[----:B------:R-:W-:Y:S01]  /*1280*/  UMOV UR41, URZ ;  /* 0x0000003f00297c82 */ /* 0x000fe20008000000 */
[----:B------:R-:W-:-:S07]  /*1290*/  LOP3.LUT R106, RZ, R4, RZ, 0x33, !PT ;  /* 0x00000004ff6a7212 */ /* 0x000fce00078e33ff */
.L_x_173:
[----:B------:R-:W0:Y:S01]  /*12a0*/  S2R R3, SR_CgaCtaId ;  /* 0x0000000000037919 */ /* 0x000e220000008800 */
[----:B------:R-:W-:-:S04]  /*12b0*/  MOV R0, 0x400 ;  /* 0x0000040000007802 */ /* 0x000fc80000000f00 */
[----:B0-----:R-:W-:-:S05]  /*12c0*/  LEA R0, R3, R0, 0x18 ;  /* 0x0000000003007211 */ /* 0x001fca00078ec0ff */
[----:B------:R-:W-:-:S05]  /*12d0*/  VIADD R0, R0, 0x800 ;  /* 0x0000080000007836 */ /* 0x000fca0000000000 */
[----:B------:R-:W-:-:S13]  /*12e0*/  LOP3.LUT P0, RZ, R0, 0x3ff, RZ, 0xc0, !PT ;  /* 0x000003ff00ff7812 */ /* 0x000fda000780c0ff */
[----:B-1-34-:R-:W-:Y:S05]  /*12f0*/  @!P0 BRA `(.L_x_13) ;  /* 0x0000000000408947 */ /* 0x01afea0003800000 */
[----:B------:R-:W-:Y:S01]  /*1300*/  MOV R0, 0x0 ;  /* 0x0000000000007802 */ /* 0x000fe20000000f00 */
[----:B------:R-:W-:Y:S01]  /*1310*/  ULDC.64 UR4, c[0x4][0x70] ;  /* 0x01001c0000047ab9 */ /* 0x000fe20000000a00 */
[----:B------:R-:W-:Y:S01]  /*1320*/  ULDC.64 UR6, c[0x4][0x8] ;  /* 0x0100020000067ab9 */ /* 0x000fe20000000a00 */
[----:B------:R-:W-:Y:S01]  /*1330*/  IMAD.U32 R4, RZ, RZ, UR4 ;  /* 0x00000004ff047e24 */ /* 0x000fe2000f8e00ff */
[----:B------:R0:W1:Y:S01]  /*1340*/  LDC.64 R14, c[0x4][R0] ;  /* 0x01000000000e7b82 */ /* 0x0000620000000a00 */
[----:B------:R-:W-:Y:S01]  /*1350*/  IMAD.U32 R5, RZ, RZ, UR5 ;  /* 0x00000005ff057e24 */ /* 0x000fe2000f8e00ff */
[----:B------:R-:W-:Y:S01]  /*1360*/  ULDC.64 UR4, c[0x4][0x78] ;  /* 0x01001e0000047ab9 */ /* 0x000fe20000000a00 */
[----:B------:R-:W-:Y:S02]  /*1370*/  IMAD.U32 R10, RZ, RZ, UR6 ;  /* 0x00000006ff0a7e24 */ /* 0x000fe4000f8e00ff */
[----:B------:R-:W-:Y:S02]  /*1380*/  IMAD.U32 R6, RZ, RZ, UR4 ;  /* 0x00000004ff067e24 */ /* 0x000fe4000f8e00ff */
[----:B------:R-:W-:-:S02]  /*1390*/  IMAD.U32 R7, RZ, RZ, UR5 ;  /* 0x00000005ff077e24 */ /* 0x000fc4000f8e00ff */
[----:B------:R-:W-:Y:S02]  /*13a0*/  IMAD.U32 R11, RZ, RZ, UR7 ;  /* 0x00000007ff0b7e24 */ /* 0x000fe4000f8e00ff */
[----:B------:R-:W-:Y:S02]  /*13b0*/  IMAD.MOV.U32 R8, RZ, RZ, 0x70 ;  /* 0x00000070ff087424 */ /* 0x000fe400078e00ff */
[----:B------:R-:W-:Y:S02]  /*13c0*/  IMAD.MOV.U32 R12, RZ, RZ, 0x1 ;  /* 0x00000001ff0c7424 */ /* 0x000fe400078e00ff */
[----:B0-----:R-:W-:-:S07]  /*13d0*/  IMAD.MOV.U32 R13, RZ, RZ, RZ ;  /* 0x000000ffff0d7224 */ /* 0x001fce00078e00ff */
[----:B------:R-:W-:-:S07]  /*13e0*/  LEPC R20, `(.L_x_13) ;  /* 0x000000001014794e */ /* 0x000fce0000000000 */
[----:B-1---5:R-:W-:Y:S05]  /*13f0*/  CALL.ABS.NOINC R14 ;  /* 0x000000000e007343 */ /* 0x022fea0003c00000 */
.L_x_13:
[----:B------:R-:W0:Y:S01]  /*1400*/  S2R R3, SR_CgaCtaId ;  /* 0x0000000000037919 */ /* 0x000e220000008800 */
[----:B------:R-:W-:-:S04]  /*1410*/  MOV R0, 0x400 ;  /* 0x0000040000007802 */ /* 0x000fc80000000f00 */
[----:B0-----:R-:W-:-:S05]  /*1420*/  LEA R0, R3, R0, 0x18 ;  /* 0x0000000003007211 */ /* 0x001fca00078ec0ff */
[----:B------:R-:W-:-:S05]  /*1430*/  VIADD R24, R0, 0x1c800 ;  /* 0x0001c80000187836 */ /* 0x000fca0000000000 */
[----:B------:R-:W-:-:S13]  /*1440*/  LOP3.LUT P0, RZ, R24, 0x3ff, RZ, 0xc0, !PT ;  /* 0x000003ff18ff7812 */ /* 0x000fda000780c0ff */
[----:B------:R-:W-:Y:S05]  /*1450*/  @!P0 BRA `(.L_x_14) ;  /* 0x00000000007c8947 */ /* 0x000fea0003800000 */
        /* <DEDUP_REMOVED lines=16> */
.L_x_15:
[----:B------:R-:W0:Y:S01]  /*1560*/  LDC.64 R22, c[0x4][R22] ;  /* 0x0100000016167b82 */ /* 0x000e220000000a00 */
[----:B------:R-:W-:Y:S01]  /*1570*/  ULDC.64 UR4, c[0x4][0x70] ;  /* 0x01001c0000047ab9 */ /* 0x000fe20000000a00 */
[----:B------:R-:W-:Y:S01]  /*1580*/  ULDC.64 UR6, c[0x4][0x10] ;  /* 0x0100040000067ab9 */ /* 0x000fe20000000a00 */
[----:B------:R-:W-:Y:S02]  /*1590*/  IMAD.U32 R4, RZ, RZ, UR4 ;  /* 0x00000004ff047e24 */ /* 0x000fe4000f8e00ff */
        /* <DEDUP_REMOVED lines=8> */
[----:B------:R-:W-:-:S07]  /*1620*/  IMAD.MOV.U32 R13, RZ, RZ, RZ ;  /* 0x000000ffff0d7224 */ /* 0x000fce00078e00ff */
[----:B------:R-:W-:-:S07]  /*1630*/  LEPC R20, `(.L_x_14) ;  /* 0x000000001014794e */ /* 0x000fce0000000000 */
[----:B0-----:R-:W-:Y:S05]  /*1640*/  CALL.ABS.NOINC R22 ;  /* 0x0000000016007343 */ /* 0x001fea0003c00000 */
.L_x_14:
[----:B------:R-:W-:Y:S01]  /*1650*/  UMOV UR4, 0xffffffff ;  /* 0xffffffff00047882 */ /* 0x000fe20000000000 */
[----:B------:R-:W-:-:S04]  /*1660*/  LOP3.LUT R0, R18, 0x1, RZ, 0xfc, !PT ;  /* 0x0000000112007812 */ /* 0x000fc800078efcff */
[----:B------:R-:W-:Y:S01]  /*1670*/  ISETP.NE.AND P0, PT, R0, 0x3, PT ;  /* 0x000000030000780c */ /* 0x000fe20003f05270 */
[----:B------:R-:W-:-:S12]  /*1680*/  BRA.DIV UR4, `(.L_x_16) ;  /* 0x0000008a04b87947 */ /* 0x000fd8000b800000 */
.L_x_204:
[----:B------:R-:W-:Y:S05]  /*1690*/  @!P0 BRA `(.L_x_17) ;  /* 0x0000000000048947 */ /* 0x000fea0003800000 */
[----:B------:R-:W-:Y:S01]  /*16a0*/  BPT.TRAP 0x1 ;  /* 0x000000040000795c */ /* 0x000fe20000300000 */
.L_x_17:
[----:B------:R-:W0:Y:S01]  /*16b0*/  S2UR UR5, SR_CgaCtaId ;  /* 0x00000000000579c3 */ /* 0x000e220000008800 */
[----:B------:R-:W-:Y:S01]  /*16c0*/  UMOV UR4, 0x400 ;  /* 0x0000040000047882 */ /* 0x000fe20000000000 */
[----:B------:R-:W-:Y:S02]  /*16d0*/  IMAD.U32 R0, RZ, RZ, UR40 ;  /* 0x00000028ff007e24 */ /* 0x000fe4000f8e00ff */
[----:B------:R-:W-:-:S03]  /*16e0*/  IMAD.U32 R4, RZ, RZ, UR41 ;  /* 0x00000029ff047e24 */ /* 0x000fc6000f8e00ff */
[----:B------:R-:W-:Y:S01]  /*16f0*/  SHF.L.U32 R0, R0, 0x1f, RZ ;  /* 0x0000001f00007819 */ /* 0x000fe200000006ff */
[----:B0-----:R-:W-:-:S06]  /*1700*/  ULEA UR4, UR5, UR4, 0x18 ;  /* 0x0000000405047291 */ /* 0x001fcc000f8ec03f */
[----:B------:R-:W-:-:S04]  /*1710*/  IMAD.U32 R3, RZ, RZ, UR4 ;  /* 0x00000004ff037e24 */ /* 0x000fc8000f8e00ff */
[----:B------:R-:W-:-:S04]  /*1720*/  IMAD R5, R4, 0x8, R3 ;  /* 0x0000000804057824 */ /* 0x000fc800078e0203 */
[----:B------:R0:W1:Y:S01]  /*1730*/  SYNCS.PHASECHK.TRANS64.TRYWAIT P1, [R5+URZ], R0 ;  /* 0x00000000050075a7 */ /* 0x000062000802017f */
[----:B------:R-:W-:Y:S05]  /*1740*/  @!P0 BRA `(.L_x_18) ;  /* 0x0000000000048947 */ /* 0x000fea0003800000 */
[----:B------:R-:W-:Y:S01]  /*1750*/  BPT.TRAP 0x1 ;  /* 0x000000040000795c */ /* 0x000fe20000300000 */
.L_x_18:
[----:B-1----:R-:W-:Y:S05]  /*1760*/  @P1 BRA `(.L_x_19) ;  /* 0x0000000000081947 */ /* 0x002fea0003800000 */
[----:B------:R-:W1:Y:S02]  /*1770*/  SYNCS.PHASECHK.TRANS64.TRYWAIT P1, [R5+URZ], R0 ;  /* 0x00000000050075a7 */ /* 0x000e64000802017f */
[----:B-1----:R-:W-:Y:S05]  /*1780*/  @!P1 BRA `(.L_x_20) ;  /* 0x0000008800989947 */ /* 0x002fea0003800000 */
.L_x_19:
[----:B------:R-:W-:-:S04]  /*1790*/  UIADD3 UR4, UR41, 0x1, URZ ;  /* 0x0000000129047890 */ /* 0x000fc8000fffe03f */
[----:B------:R-:W-:Y:S02]  /*17a0*/  UISETP.NE.AND UP0, UPT, UR4, 0x7, UPT ;  /* 0x000000070400788c */ /* 0x000fe4000bf05270 */
[----:B01----:R-:W-:Y:S02]  /*17b0*/  IMAD.U32 R0, RZ, RZ, UR4 ;  /* 0x00000004ff007e24 */ /* 0x003fe4000f8e00ff */
[----:B------:R-:W-:Y:S02]  /*17c0*/  USEL UR4, URZ, 0x1, UP0 ;  /* 0x000000013f047887 */ /* 0x000fe40008000000 */
[----:B------:R-:W-:Y:S02]  /*17d0*/  PLOP3.LUT P1, PT, PT, PT, UP0, 0x80, 0x0 ;  /* 0x000000000000781c */ /* 0x000fe40003f2f008 */
[----:B------:R-:W-:Y:S02]  /*17e0*/  ULOP3.LUT UR4, UR40, UR4, URZ, 0x3c, !UPT ;  /* 0x0000000428047292 */ /* 0x000fe4000f8e3c3f */
[----:B------:R-:W-:-:S04]  /*17f0*/  SEL R0, R0, RZ, P1 ;  /* 0x000000ff00007207 */ /* 0x000fc80000800000 */
[----:B------:R-:W-:Y:S01]  /*1800*/  IMAD.U32 R113, RZ, RZ, UR4 ;  /* 0x00000004ff717e24 */ /* 0x000fe2000f8e00ff */
[----:B------:R-:W-:Y:S06]  /*1810*/  @!P0 BRA `(.L_x_21) ;  /* 0x0000000000048947 */ /* 0x000fec0003800000 */
[----:B------:R-:W-:Y:S01]  /*1820*/  BPT.TRAP 0x1 ;  /* 0x000000040000795c */ /* 0x000fe20000300000 */
.L_x_21:
[----:B------:R-:W-:Y:S01]  /*1830*/  IMAD.U32 R5, RZ, RZ, UR41 ;  /* 0x00000029ff057e24 */ /* 0x000fe2000f8e00ff */
[----:B------:R-:W-:Y:S01]  /*1840*/  SHF.L.U32 R117, R113, 0x1f, RZ ;  /* 0x0000001f71757819 */ /* 0x000fe200000006ff */
[----:B------:R-:W-:Y:S01]  /*1850*/  IMAD R4, R0, 0x8, R3 ;  /* 0x0000000800047824 */ /* 0x000fe200078e0203 */
[----:B------:R-:W-:Y:S01]  /*1860*/  ISETP.NE.AND P2, PT, RZ, UR44, PT ;  /* 0x0000002cff007c0c */ /* 0x000fe2000bf45270 */
[----:B------:R-:W-:Y:S02]  /*1870*/  IMAD R6, R5, 0x4000, R96 ;  /* 0x0000400005067824 */ /* 0x000fe400078e0260 */
[----:B------:R0:W1:Y:S10]  /*1880*/  SYNCS.PHASECHK.TRANS64.TRYWAIT P1, [R4+URZ], R117 ;  /* 0x00000075040075a7 */ /* 0x000074000802017f */
[----:B------:R-:W-:Y:S05]  /*1890*/  WARPSYNC.ALL ;  /* 0x0000000000007948 */ /* 0x000fea0003800000 */
[----:B------:R-:W-:-:S04]  /*18a0*/  IMAD.IADD R6, R3, 0x1, R6 ;  /* 0x0000000103067824 */ /* 0x000fc800078e0206 */
[--C-:B------:R-:W-:Y:S01]  /*18b0*/  IMAD.IADD R114, R99, 0x1, R6.reuse ;  /* 0x0000000163727824 */ /* 0x100fe200078e0206 */
[----:B------:R-:W-:Y:S01]  /*18c0*/  LDS.U8 R5, [R6+0x800] ;  /* 0x0008000006057984 */ /* 0x000fe20000000000 */
[----:B------:R-:W-:-:S03]  /*18d0*/  IMAD.IADD R116, R104, 0x1, R6 ;  /* 0x0000000168747824 */ /* 0x000fc600078e0206 */
[----:B------:R-:W-:Y:S01]  /*18e0*/  LDS.U8 R7, [R6+0x808] ;  /* 0x0008080006077984 */ /* 0x000fe20000000000 */
[----:B------:R-:W-:-:S03]  /*18f0*/  IMAD.IADD R115, R99, 0x1, R116 ;  /* 0x0000000163737824 */ /* 0x000fc600078e0274 */
[----:B------:R-:W-:Y:S04]  /*1900*/  LDS.U8 R9, [R6+0x1000] ;  /* 0x0010000006097984 */ /* 0x000fe80000000000 */
[----:B------:R-:W-:Y:S04]  /*1910*/  LDS.U8 R11, [R6+0x1008] ;  /* 0x00100800060b7984 */ /* 0x000fe80000000000 */
[----:B------:R-:W-:Y:S04]  /*1920*/  LDS.U8 R13, [R6+0x1800] ;  /* 0x00180000060d7984 */ /* 0x000fe80000000000 */
[----:B------:R-:W-:Y:S04]  /*1930*/  LDS.U8 R15, [R6+0x1808] ;  /* 0x00180800060f7984 */ /* 0x000fe80000000000 */
[----:B------:R-:W-:Y:S04]  /*1940*/  LDS.U8 R21, [R6+0x2000] ;  /* 0x0020000006157984 */ /* 0x000fe80000000000 */
[----:B------:R-:W-:Y:S04]  /*1950*/  LDS.U8 R23, [R6+0x2008] ;  /* 0x0020080006177984 */ /* 0x000fe80000000000 */
[----:B------:R-:W2:Y:S04]  /*1960*/  LDS.U8 R8, [R114+0x800] ;  /* 0x0008000072087984 */ /* 0x000ea80000000000 */
[----:B------:R-:W3:Y:S04]  /*1970*/  LDS.U8 R12, [R114+0x808] ;  /* 0x00080800720c7984 */ /* 0x000ee80000000000 */
[----:B------:R-:W4:Y:S04]  /*1980*/  LDS.U8 R22, [R114+0x1000] ;  /* 0x0010000072167984 */ /* 0x000f280000000000 */
[----:B------:R-:W0:Y:S04]  /*1990*/  LDS.U8 R28, [R114+0x1008] ;  /* 0x00100800721c7984 */ /* 0x000e280000000000 */
[----:B------:R-:W1:Y:S04]  /*19a0*/  LDS.U8 R34, [R114+0x1800] ;  /* 0x0018000072227984 */ /* 0x000e680000000000 */
[----:B------:R-:W1:Y:S04]  /*19b0*/  LDS.U8 R38, [R114+0x1808] ;  /* 0x0018080072267984 */ /* 0x000e680000000000 */
[----:B------:R-:W1:Y:S04]  /*19c0*/  LDS.U8 R44, [R114+0x2000] ;  /* 0x00200000722c7984 */ /* 0x000e680000000000 */
[----:B------:R-:W1:Y:S04]  /*19d0*/  LDS.U8 R48, [R114+0x2008] ;  /* 0x0020080072307984 */ /* 0x000e680000000000 */
[----:B------:R-:W1:Y:S04]  /*19e0*/  LDS.U8 R10, [R116+0x800] ;  /* 0x00080000740a7984 */ /* 0x000e680000000000 */
[----:B------:R-:W1:Y:S04]  /*19f0*/  LDS.U8 R14, [R116+0x808] ;  /* 0x00080800740e7984 */ /* 0x000e680000000000 */
[----:B------:R-:W1:Y:S01]  /*1a00*/  LDS.U8 R26, [R116+0x1000] ;  /* 0x00100000741a7984 */ /* 0x000e620000000000 */
[----:B--2---:R-:W-:-:S03]  /*1a10*/  PRMT R5, R8, 0x7604, R5 ;  /* 0x0000760408057816 */ /* 0x004fc60000000005 */
[----:B------:R-:W2:Y:S01]  /*1a20*/  LDS.U8 R30, [R116+0x1008] ;  /* 0x00100800741e7984 */ /* 0x000ea20000000000 */
[----:B---3--:R-:W-:-:S03]  /*1a30*/  PRMT R7, R12, 0x7604, R7 ;  /* 0x000076040c077816 */ /* 0x008fc60000000007 */
[----:B------:R-:W3:Y:S01]  /*1a40*/  LDS.U8 R36, [R116+0x1800] ;  /* 0x0018000074247984 */ /* 0x000ee20000000000 */
[----:B----4-:R-:W-:-:S03]  /*1a50*/  PRMT R9, R22, 0x7604, R9 ;  /* 0x0000760416097816 */ /* 0x010fc60000000009 */
[----:B------:R-:W4:Y:S01]  /*1a60*/  LDS.U8 R40, [R116+0x1808] ;  /* 0x0018080074287984 */ /* 0x000f220000000000 */
[----:B0-----:R-:W-:-:S03]  /*1a70*/  PRMT R11, R28, 0x7604, R11 ;  /* 0x000076041c0b7816 */ /* 0x001fc6000000000b */
[----:B------:R-:W0:Y:S01]  /*1a80*/  LDS.U8 R46, [R116+0x2000] ;  /* 0x00200000742e7984 */ /* 0x000e220000000000 */
[----:B-1----:R-:W-:-:S03]  /*1a90*/  PRMT R13, R34, 0x7604, R13 ;  /* 0x00007604220d7816 */ /* 0x002fc6000000000d */
[----:B------:R-:W1:Y:S01]  /*1aa0*/  LDS.U8 R50, [R116+0x2008] ;  /* 0x0020080074327984 */ /* 0x000e620000000000 */
[----:B------:R-:W-:-:S03]  /*1ab0*/  PRMT R15, R38, 0x7604, R15 ;  /* 0x00007604260f7816 */ /* 0x000fc6000000000f */
        /* <DEDUP_REMOVED lines=11> */
[----:B--2---:R-:W-:-:S03]  /*1b70*/  PRMT R11, R30, 0x7054, R11 ;  /* 0x000070541e0b7816 */ /* 0x004fc6000000000b */
[----:B------:R-:W2:Y:S01]  /*1b80*/  LDS.U8 R110, [R115+0x2000] ;  /* 0x00200000736e7984 */ /* 0x000ea20000000000 */
[----:B---3--:R-:W-:-:S03]  /*1b90*/  PRMT R13, R36, 0x7054, R13 ;  /* 0x00007054240d7816 */ /* 0x008fc6000000000d */
[----:B------:R-:W3:Y:S01]  /*1ba0*/  LDS.U8 R52, [R115+0x2008] ;  /* 0x0020080073347984 */ /* 0x000ee20000000000 */
[----:B----4-:R-:W-:Y:S02]  /*1bb0*/  PRMT R15, R40, 0x7054, R15 ;  /* 0x00007054280f7816 */ /* 0x010fe4000000000f */
[----:B0-----:R-:W-:Y:S02]  /*1bc0*/  PRMT R21, R46, 0x7054, R21 ;  /* 0x000070542e157816 */ /* 0x001fe40000000015 */
[----:B-1----:R-:W-:Y:S02]  /*1bd0*/  PRMT R23, R50, 0x7054, R23 ;  /* 0x0000705432177816 */ /* 0x002fe40000000017 */
[----:B------:R-:W-:Y:S02]  /*1be0*/  PRMT R100, R100, 0x654, R5 ;  /* 0x0000065464647816 */ /* 0x000fe40000000005 */
[----:B------:R-:W-:Y:S02]  /*1bf0*/  PRMT R101, R20, 0x654, R7 ;  /* 0x0000065414657816 */ /* 0x000fe40000000007 */
[----:B------:R-:W-:-:S02]  /*1c00*/  PRMT R102, R102, 0x654, R9 ;  /* 0x0000065466667816 */ /* 0x000fc40000000009 */
[----:B------:R-:W-:Y:S02]  /*1c10*/  PRMT R103, R32, 0x654, R11 ;  /* 0x0000065420677816 */ /* 0x000fe4000000000b */
[----:B------:R-:W-:Y:S02]  /*1c20*/  PRMT R108, R108, 0x654, R13 ;  /* 0x000006546c6c7816 */ /* 0x000fe4000000000d */
[----:B------:R-:W-:Y:S02]  /*1c30*/  PRMT R109, R42, 0x654, R15 ;  /* 0x000006542a6d7816 */ /* 0x000fe4000000000f */
[----:B--2---:R-:W-:Y:S02]  /*1c40*/  PRMT R110, R110, 0x654, R21 ;  /* 0x000006546e6e7816 */ /* 0x004fe40000000015 */
[----:B---3--:R-:W-:Y:S02]  /*1c50*/  PRMT R111, R52, 0x654, R23 ;  /* 0x00000654346f7816 */ /* 0x008fe40000000017 */
[----:B------:R-:W-:Y:S01]  /*1c60*/  R2UR UR4, R24 ;  /* 0x00000000180472ca */ /* 0x000fe200000e0000 */
[----:B------:R-:W-:Y:S01]  /*1c70*/  UMOV UR7, 0x40000040 ;  /* 0x4000004000077882 */ /* 0x000fe20000000000 */
[----:B------:R-:W-:-:S11]  /*1c80*/  WARPGROUP.ARRIVE ;  /* 0x00000000000079c5 */ /* 0x000fd60000000000 */
[----:B------:R-:W-:-:S04]  /*1c90*/  USHF.R.U32.HI UR4, URZ, 0x4, UR4 ;  /* 0x000000043f047899 */ /* 0x000fc80008011604 */
[----:B------:R-:W-:-:S04]  /*1ca0*/  ULOP3.LUT UR4, UR4, 0x3fff, URZ, 0xc0, !UPT ;  /* 0x00003fff04047892 */ /* 0x000fc8000f8ec03f */
[----:B------:R-:W-:-:S04]  /*1cb0*/  ULOP3.LUT UR5, UR4, 0x10000, URZ, 0xfc, !UPT ;  /* 0x0001000004057892 */ /* 0x000fc8000f8efc3f */
[----:B------:R-:W-:-:S07]  /*1cc0*/  ULEA UR4, UR41, UR5, 0xa ;  /* 0x0000000529047291 */ /* 0x000fce000f8e503f */
[----:B------:R-:W-:Y:S02]  /*1cd0*/  UMOV UR6, UR4 ;  /* 0x0000000400067c82 */ /* 0x000fe40008000000 */
[----:B------:R-:W-:Y:S01]  /*1ce0*/  QGMMA.64x128x32.F32.E4M3.E4M3 R24, R100, gdesc[UR4], RZ, !UPT, gsb0 ;  /* 0x01e0000464187df3 */ /* 0x000fe2000c0008ff */
[----:B------:R-:W-:Y:S01]  /*1cf0*/  UIADD3 UR6, UR4, 0x2, URZ ;  /* 0x0000000204067890 */ /* 0x000fe2000fffe03f */
[----:B------:R-:W-:Y:S01]  /*1d00*/  UMOV UR7, 0x40000040 ;  /* 0x4000004000077882 */ /* 0x000fe20000000000 */
[----:B------:R-:W-:Y:S02]  /*1d10*/  WARPGROUP.DEPBAR.LE gsb0, 0x0 ;  /* 0x00008000000079c5 */ /* 0x000fe40000010000 */
[----:B------:R-:W-:-:S07]  /*1d20*/  WARPGROUP.ARRIVE ;  /* 0x00000000000079c5 */ /* 0x000fce0000000000 */
[----:B------:R-:W-:Y:S01]  /*1d30*/  QGMMA.64x128x32.F32.E4M3.E4M3 R24, R108, gdesc[UR4], R24, gsb0 ;  /* 0x01e000046c187df3 */ /* 0x000fe20008000818 */
[----:B------:R-:W-:Y:S01]  /*1d40*/  UIADD3 UR6, UR4, 0x4, URZ ;  /* 0x0000000404067890 */ /* 0x000fe2000fffe03f */
[----:B------:R-:W-:Y:S01]  /*1d50*/  UMOV UR7, 0x40000040 ;  /* 0x4000004000077882 */ /* 0x000fe20000000000 */
[----:B------:R-:W-:Y:S01]  /*1d60*/  UIADD3 UR4, UR4, 0x6, URZ ;  /* 0x0000000604047890 */ /* 0x000fe2000fffe03f */
[----:B------:R-:W-:Y:S02]  /*1d70*/  WARPGROUP.DEPBAR.LE gsb0, 0x0 ;  /* 0x00008000000079c5 */ /* 0x000fe40000010000 */
[----:B------:R-:W-:Y:S04]  /*1d80*/  LDS.U8 R5, [R6+0x2800] ;  /* 0x0028000006057984 */ /* 0x000fe80000000000 */
[----:B------:R-:W0:Y:S04]  /*1d90*/  LDS.U8 R8, [R114+0x2800] ;  /* 0x0028000072087984 */ /* 0x000e280000000000 */
[----:B------:R-:W-:Y:S04]  /*1da0*/  LDS.U8 R7, [R6+0x2808] ;  /* 0x0028080006077984 */ /* 0x000fe80000000000 */
[----:B------:R-:W1:Y:S04]  /*1db0*/  LDS.U8 R12, [R114+0x2808] ;  /* 0x00280800720c7984 */ /* 0x000e680000000000 */
[----:B------:R-:W-:Y:S04]  /*1dc0*/  LDS.U8 R9, [R6+0x3000] ;  /* 0x0030000006097984 */ /* 0x000fe80000000000 */
[----:B------:R-:W2:Y:S04]  /*1dd0*/  LDS.U8 R22, [R114+0x3000] ;  /* 0x0030000072167984 */ /* 0x000ea80000000000 */
[----:B------:R-:W-:Y:S04]  /*1de0*/  LDS.U8 R13, [R6+0x3008] ;  /* 0x00300800060d7984 */ /* 0x000fe80000000000 */
[----:B------:R-:W3:Y:S04]  /*1df0*/  LDS.U8 R108, [R114+0x3008] ;  /* 0x00300800726c7984 */ /* 0x000ee80000000000 */
[----:B------:R-:W4:Y:S04]  /*1e00*/  LDS.U8 R10, [R116+0x2800] ;  /* 0x00280000740a7984 */ /* 0x000f280000000000 */
[----:B------:R-:W4:Y:S04]  /*1e10*/  LDS.U8 R14, [R116+0x2808] ;  /* 0x00280800740e7984 */ /* 0x000f280000000000 */
[----:B------:R-:W4:Y:S04]  /*1e20*/  LDS.U8 R102, [R116+0x3000] ;  /* 0x0030000074667984 */ /* 0x000f280000000000 */
[----:B------:R-:W4:Y:S01]  /*1e30*/  LDS.U8 R110, [R116+0x3008] ;  /* 0x00300800746e7984 */ /* 0x000f220000000000 */
[----:B0-----:R-:W-:-:S03]  /*1e40*/  PRMT R5, R8, 0x7604, R5 ;  /* 0x0000760408057816 */ /* 0x001fc60000000005 */
[----:B------:R-:W0:Y:S04]  /*1e50*/  LDS.U8 R100, [R115+0x2800] ;  /* 0x0028000073647984 */ /* 0x000e280000000000 */
[----:B------:R-:W0:Y:S01]  /*1e60*/  LDS.U8 R20, [R115+0x2808] ;  /* 0x0028080073147984 */ /* 0x000e220000000000 */
[----:B-1----:R-:W-:-:S03]  /*1e70*/  PRMT R7, R12, 0x7604, R7 ;  /* 0x000076040c077816 */ /* 0x002fc60000000007 */
[----:B------:R-:W1:Y:S04]  /*1e80*/  LDS.U8 R11, [R115+0x3000] ;  /* 0x00300000730b7984 */ /* 0x000e680000000000 */
[----:B------:R-:W1:Y:S01]  /*1e90*/  LDS.U8 R112, [R115+0x3008] ;  /* 0x0030080073707984 */ /* 0x000e620000000000 */
[----:B--2---:R-:W-:Y:S02]  /*1ea0*/  PRMT R9, R22, 0x7604, R9 ;  /* 0x0000760416097816 */ /* 0x004fe40000000009 */
[----:B---3--:R-:W-:Y:S02]  /*1eb0*/  PRMT R13, R108, 0x7604, R13 ;  /* 0x000076046c0d7816 */ /* 0x008fe4000000000d */
[----:B----4-:R-:W-:Y:S02]  /*1ec0*/  PRMT R5, R10, 0x7054, R5 ;  /* 0x000070540a057816 */ /* 0x010fe40000000005 */
[----:B------:R-:W-:-:S02]  /*1ed0*/  PRMT R7, R14, 0x7054, R7 ;  /* 0x000070540e077816 */ /* 0x000fc40000000007 */
[----:B------:R-:W-:Y:S02]  /*1ee0*/  PRMT R102, R102, 0x7054, R9 ;  /* 0x0000705466667816 */ /* 0x000fe40000000009 */
[----:B------:R-:W-:Y:S02]  /*1ef0*/  PRMT R13, R110, 0x7054, R13 ;  /* 0x000070546e0d7816 */ /* 0x000fe4000000000d */
[----:B0-----:R-:W-:Y:S02]  /*1f00*/  PRMT R100, R100, 0x654, R5 ;  /* 0x0000065464647816 */ /* 0x001fe40000000005 */
[----:B------:R-:W-:Y:S02]  /*1f10*/  PRMT R101, R20, 0x654, R7 ;  /* 0x0000065414657816 */ /* 0x000fe40000000007 */
[----:B-1----:R-:W-:Y:S02]  /*1f20*/  PRMT R102, R11, 0x654, R102 ;  /* 0x000006540b667816 */ /* 0x002fe40000000066 */
[----:B------:R-:W-:-:S04]  /*1f30*/  PRMT R103, R112, 0x654, R13 ;  /* 0x0000065470677816 */ /* 0x000fc8000000000d */
[----:B------:R-:W-:-:S06]  /*1f40*/  WARPGROUP.ARRIVE ;  /* 0x00000000000079c5 */ /* 0x000fcc0000000000 */
[----:B------:R-:W-:Y:S01]  /*1f50*/  QGMMA.64x128x32.F32.E4M3.E4M3 R24, R100, gdesc[UR4], R24, gsb0 ;  /* 0x01e0000464187df3 */ /* 0x000fe20008000818 */
[----:B------:R-:W-:Y:S01]  /*1f60*/  UMOV UR6, UR4 ;  /* 0x0000000400067c82 */ /* 0x000fe20008000000 */
[----:B------:R-:W-:Y:S01]  /*1f70*/  UMOV UR7, 0x40000040 ;  /* 0x4000004000077882 */ /* 0x000fe20000000000 */
[----:B------:R-:W-:Y:S02]  /*1f80*/  WARPGROUP.DEPBAR.LE gsb0, 0x0 ;  /* 0x00008000000079c5 */ /* 0x000fe40000010000 */
[----:B------:R-:W-:Y:S04]  /*1f90*/  LDS.U8 R5, [R6+0x3800] ;  /* 0x0038000006057984 */ /* 0x000fe80000000000 */
[----:B------:R-:W0:Y:S04]  /*1fa0*/  LDS.U8 R8, [R114+0x3800] ;  /* 0x0038000072087984 */ /* 0x000e280000000000 */
[----:B------:R-:W-:Y:S04]  /*1fb0*/  LDS.U8 R7, [R6+0x3808] ;  /* 0x0038080006077984 */ /* 0x000fe80000000000 */
[----:B------:R-:W-:Y:S04]  /*1fc0*/  LDS.U8 R9, [R6+0x4000] ;  /* 0x0040000006097984 */ /* 0x000fe80000000000 */
[----:B------:R-:W-:Y:S04]  /*1fd0*/  LDS.U8 R11, [R6+0x4008] ;  /* 0x00400800060b7984 */ /* 0x000fe80000000000 */
[----:B------:R-:W1:Y:S04]  /*1fe0*/  LDS.U8 R12, [R114+0x3808] ;  /* 0x00380800720c7984 */ /* 0x000e680000000000 */
[----:B------:R-:W2:Y:S04]  /*1ff0*/  LDS.U8 R22, [R114+0x4000] ;  /* 0x0040000072167984 */ /* 0x000ea80000000000 */
[----:B------:R-:W3:Y:S04]  /*2000*/  LDS.U8 R102, [R114+0x4008] ;  /* 0x0040080072667984 */ /* 0x000ee80000000000 */
[----:B------:R-:W4:Y:S04]  /*2010*/  LDS.U8 R10, [R116+0x3800] ;  /* 0x00380000740a7984 */ /* 0x000f280000000000 */
[----:B------:R-:W4:Y:S04]  /*2020*/  LDS.U8 R14, [R116+0x3808] ;  /* 0x00380800740e7984 */ /* 0x000f280000000000 */
[----:B------:R-:W4:Y:S04]  /*2030*/  LDS.U8 R100, [R116+0x4000] ;  /* 0x0040000074647984 */ /* 0x000f280000000000 */
[----:B------:R-:W4:Y:S01]  /*2040*/  LDS.U8 R112, [R116+0x4008] ;  /* 0x0040080074707984 */ /* 0x000f220000000000 */
[----:B0-----:R-:W-:-:S03]  /*2050*/  PRMT R5, R8, 0x7604, R5 ;  /* 0x0000760408057816 */ /* 0x001fc60000000005 */
[----:B------:R-:W0:Y:S04]  /*2060*/  LDS.U8 R108, [R115+0x3800] ;  /* 0x00380000736c7984 */ /* 0x000e280000000000 */
[----:B------:R-:W0:Y:S04]  /*2070*/  LDS.U8 R20, [R115+0x3808] ;  /* 0x0038080073147984 */ /* 0x000e280000000000 */
[----:B------:R-:W0:Y:S04]  /*2080*/  LDS.U8 R110, [R115+0x4000] ;  /* 0x00400000736e7984 */ /* 0x000e280000000000 */
[----:B------:R-:W0:Y:S01]  /*2090*/  LDS.U8 R6, [R115+0x4008] ;  /* 0x0040080073067984 */ /* 0x000e220000000000 */
[----:B-1----:R-:W-:-:S02]  /*20a0*/  PRMT R7, R12, 0x7604, R7 ;  /* 0x000076040c077816 */ /* 0x002fc40000000007 */
[----:B--2---:R-:W-:Y:S02]  /*20b0*/  PRMT R9, R22, 0x7604, R9 ;  /* 0x0000760416097816 */ /* 0x004fe40000000009 */
[----:B---3--:R-:W-:Y:S02]  /*20c0*/  PRMT R11, R102, 0x7604, R11 ;  /* 0x00007604660b7816 */ /* 0x008fe4000000000b */
[----:B----4-:R-:W-:Y:S02]  /*20d0*/  PRMT R5, R10, 0x7054, R5 ;  /* 0x000070540a057816 */ /* 0x010fe40000000005 */
[----:B------:R-:W-:Y:S02]  /*20e0*/  PRMT R7, R14, 0x7054, R7 ;  /* 0x000070540e077816 */ /* 0x000fe40000000007 */
[----:B------:R-:W-:Y:S02]  /*20f0*/  PRMT R9, R100, 0x7054, R9 ;  /* 0x0000705464097816 */ /* 0x000fe40000000009 */
[----:B------:R-:W-:-:S02]  /*2100*/  PRMT R11, R112, 0x7054, R11 ;  /* 0x00007054700b7816 */ /* 0x000fc4000000000b */
[----:B0-----:R-:W-:Y:S02]  /*2110*/  PRMT R108, R108, 0x654, R5 ;  /* 0x000006546c6c7816 */ /* 0x001fe40000000005 */
[----:B------:R-:W-:Y:S02]  /*2120*/  PRMT R109, R20, 0x654, R7 ;  /* 0x00000654146d7816 */ /* 0x000fe40000000007 */
[----:B------:R-:W-:Y:S02]  /*2130*/  PRMT R110, R110, 0x654, R9 ;  /* 0x000006546e6e7816 */ /* 0x000fe40000000009 */
[----:B------:R-:W-:-:S04]  /*2140*/  PRMT R111, R6, 0x654, R11 ;  /* 0x00000654066f7816 */ /* 0x000fc8000000000b */
[----:B------:R-:W-:-:S06]  /*2150*/  WARPGROUP.ARRIVE ;  /* 0x00000000000079c5 */ /* 0x000fcc0000000000 */
[----:B------:R-:W-:Y:S03]  /*2160*/  QGMMA.64x128x32.F32.E4M3.E4M3 R24, R108, gdesc[UR4], R24, gsb0 ;  /* 0x01e000046c187df3 */ /* 0x000fe60008000818 */
[----:B------:R-:W-:Y:S02]  /*2170*/  WARPGROUP.DEPBAR.LE gsb0, 0x0 ;  /* 0x00008000000079c5 */ /* 0x000fe40000010000 */
[----:B------:R-:W-:Y:S05]  /*2180*/  @!P2 BRA `(.L_x_22) ;  /* 0x000000140090a947 */ /* 0x000fea0003800000 */
[----:B------:R-:W-:Y:S05]  /*2190*/  @!P0 BRA `(.L_x_23) ;  /* 0x0000000000048947 */ /* 0x000fea0003800000 */
[----:B------:R-:W-:Y:S01]  /*21a0*/  BPT.TRAP 0x1 ;  /* 0x000000040000795c */ /* 0x000fe20000300000 */
.L_x_23:
[----:B------:R-:W-:-:S05]  /*21b0*/  IMAD.SHL.U32 R12, R0, 0x4000, RZ ;  /* 0x00004000000c7824 */ /* 0x000fca00078e00ff */
[----:B------:R-:W-:Y:S01]  /*21c0*/  IADD3 R5, R3, R12, R96 ;  /* 0x0000000c03057210 */ /* 0x000fe20007ffe060 */
[----:B------:R-:W-:Y:S06]  /*21d0*/  @P1 BRA `(.L_x_24) ;  /* 0x0000000000081947 */ /* 0x000fec0003800000 */
[----:B------:R-:W0:Y:S02]  /*21e0*/  SYNCS.PHASECHK.TRANS64.TRYWAIT P1, [R4+URZ], R117 ;  /* 0x00000075040075a7 */ /* 0x000e24000802017f */
[----:B0-----:R-:W-:Y:S05]  /*21f0*/  @!P1 BRA `(.L_x_25) ;  /* 0x0000008000109947 */ /* 0x001fea0003800000 */
.L_x_24:
[C-C-:B------:R-:W-:Y:S01]  /*2200*/  IMAD.IADD R14, R99.reuse, 0x1, R5.reuse ;  /* 0x00000001630e7824 */ /* 0x140fe200078e0205 */
[----:B0-----:R-:W-:Y:S01]  /*2210*/  LDS.U8 R4, [R5+0x800] ;  /* 0x0008000005047984 */ /* 0x001fe20000000000 */
[----:B------:R-:W-:Y:S01]  /*2220*/  IMAD.IADD R20, R104, 0x1, R5 ;  /* 0x0000000168147824 */ /* 0x000fe200078e0205 */
[----:B------:R-:W0:Y:S02]  /*2230*/  LDC R100, c[0x0][0x28c] ;  /* 0x0000a300ff647b82 */ /* 0x000e240000000800 */
[----:B------:R-:W1:Y:S01]  /*2240*/  LDS.U8 R7, [R14+0x800] ;  /* 0x000800000e077984 */ /* 0x000e620000000000 */
[----:B------:R-:W-:-:S03]  /*2250*/  IMAD.IADD R22, R99, 0x1, R20 ;  /* 0x0000000163167824 */ /* 0x000fc600078e0214 */
[----:B------:R-:W-:Y:S04]  /*2260*/  LDS.U8 R6, [R5+0x808] ;  /* 0x0008080005067984 */ /* 0x000fe80000000000 */
[----:B------:R-:W-:Y:S04]  /*2270*/  LDS.U8 R8, [R5+0x1000] ;  /* 0x0010000005087984 */ /* 0x000fe80000000000 */
[----:B------:R-:W-:Y:S04]  /*2280*/  LDS.U8 R10, [R5+0x1008] ;  /* 0x00100800050a7984 */ /* 0x000fe80000000000 */
[----:B------:R-:W2:Y:S04]  /*2290*/  LDS.U8 R13, [R14+0x808] ;  /* 0x000808000e0d7984 */ /* 0x000ea80000000000 */
[----:B------:R-:W3:Y:S01]  /*22a0*/  LDS.U8 R21, [R14+0x1000] ;  /* 0x001000000e157984 */ /* 0x000ee20000000000 */
[----:B0-----:R-:W-:-:S03]  /*22b0*/  ISETP.GE.AND P1, PT, R100, 0x101, PT ;  /* 0x000001016400780c */ /* 0x001fc60003f26270 */
[----:B------:R-:W0:Y:S04]  /*22c0*/  LDS.U8 R103, [R14+0x1008] ;  /* 0x001008000e677984 */ /* 0x000e280000000000 */
[----:B------:R-:W4:Y:S04]  /*22d0*/  LDS.U8 R9, [R20+0x800] ;  /* 0x0008000014097984 */ /* 0x000f280000000000 */
[----:B------:R-:W4:Y:S04]  /*22e0*/  LDS.U8 R15, [R20+0x808] ;  /* 0x00080800140f7984 */ /* 0x000f280000000000 */
[----:B------:R-:W4:Y:S04]  /*22f0*/  LDS.U8 R23, [R20+0x1000] ;  /* 0x0010000014177984 */ /* 0x000f280000000000 */
[----:B------:R-:W4:Y:S01]  /*2300*/  LDS.U8 R109, [R20+0x1008] ;  /* 0x00100800146d7984 */ /* 0x000f220000000000 */
[----:B-1----:R-:W-:-:S03]  /*2310*/  PRMT R4, R7, 0x7604, R4 ;  /* 0x0000760407047816 */ /* 0x002fc60000000004 */
[----:B------:R-:W1:Y:S04]  /*2320*/  LDS.U8 R11, [R22+0x800] ;  /* 0x00080000160b7984 */ /* 0x000e680000000000 */
[----:B------:R-:W1:Y:S04]  /*2330*/  LDS.U8 R101, [R22+0x808] ;  /* 0x0008080016657984 */ /* 0x000e680000000000 */
[----:B------:R-:W1:Y:S04]  /*2340*/  LDS.U8 R5, [R22+0x1000] ;  /* 0x0010000016057984 */ /* 0x000e680000000000 */
[----:B------:R-:W1:Y:S01]  /*2350*/  LDS.U8 R111, [R22+0x1008] ;  /* 0x00100800166f7984 */ /* 0x000e620000000000 */
[----:B--2---:R-:W-:-:S02]  /*2360*/  PRMT R6, R13, 0x7604, R6 ;  /* 0x000076040d067816 */ /* 0x004fc40000000006 */
[----:B---3--:R-:W-:Y:S02]  /*2370*/  PRMT R8, R21, 0x7604, R8 ;  /* 0x0000760415087816 */ /* 0x008fe40000000008 */
[----:B0-----:R-:W-:Y:S02]  /*2380*/  PRMT R10, R103, 0x7604, R10 ;  /* 0x00007604670a7816 */ /* 0x001fe4000000000a */
[----:B----4-:R-:W-:Y:S02]  /*2390*/  PRMT R4, R9, 0x7054, R4 ;  /* 0x0000705409047816 */ /* 0x010fe40000000004 */
[----:B------:R-:W-:Y:S02]  /*23a0*/  PRMT R6, R15, 0x7054, R6 ;  /* 0x000070540f067816 */ /* 0x000fe40000000006 */
[----:B------:R-:W-:Y:S02]  /*23b0*/  PRMT R8, R23, 0x7054, R8 ;  /* 0x0000705417087816 */ /* 0x000fe40000000008 */
[----:B------:R-:W-:-:S02]  /*23c0*/  PRMT R10, R109, 0x7054, R10 ;  /* 0x000070546d0a7816 */ /* 0x000fc4000000000a */
[----:B-1----:R-:W-:Y:S01]  /*23d0*/  PRMT R100, R11, 0x654, R4 ;  /* 0x000006540b647816 */ /* 0x002fe20000000004 */
[----:B------:R-:W-:Y:S01]  /*23e0*/  IMAD.U32 R4, RZ, RZ, UR41 ;  /* 0x00000029ff047e24 */ /* 0x000fe2000f8e00ff */
[----:B------:R-:W-:Y:S02]  /*23f0*/  PRMT R101, R101, 0x654, R6 ;  /* 0x0000065465657816 */ /* 0x000fe40000000006 */
[----:B------:R-:W-:Y:S02]  /*2400*/  PRMT R102, R5, 0x654, R8 ;  /* 0x0000065405667816 */ /* 0x000fe40000000008 */
[----:B------:R-:W-:Y:S01]  /*2410*/  PRMT R103, R111, 0x654, R10 ;  /* 0x000006546f677816 */ /* 0x000fe2000000000a */
[----:B------:R-:W-:Y:S06]  /*2420*/  @!P1 BRA `(.L_x_26) ;  /* 0x0000000800f49947 */ /* 0x000fec0003800000 */
[----:B------:R-:W-:Y:S01]  /*2430*/  R2UR UR7, R0 ;  /* 0x00000000000772ca */ /* 0x000fe200000e0000 */
[----:B------:R-:W-:Y:S02]  /*2440*/  IMAD.U32 R5, RZ, RZ, UR44 ;  /* 0x0000002cff057e24 */ /* 0x000fe4000f8e00ff */
[----:B------:R-:W-:-:S12]  /*2450*/  IMAD.U32 R4, RZ, RZ, UR41 ;  /* 0x00000029ff047e24 */ /* 0x000fd8000f8e00ff */
.L_x_34:
[----:B------:R-:W-:-:S04]  /*2460*/  UIADD3 UR4, UR7, 0x1, URZ ;  /* 0x0000000107047890 */ /* 0x000fc8000fffe03f */
[----:B------:R-:W-:-:S04]  /*2470*/  UISETP.NE.AND UP0, UPT, UR4, 0x7, UPT ;  /* 0x000000070400788c */ /* 0x000fc8000bf05270 */
[----:B------:R-:W-:Y:S02]  /*2480*/  USEL UR6, URZ, 0x1, UP0 ;  /* 0x000000013f067887 */ /* 0x000fe40008000000 */
[----:B------:R-:W-:-:S04]  /*2490*/  USEL UR4, UR4, URZ, UP0 ;  /* 0x0000003f04047287 */ /* 0x000fc80008000000 */
[----:B------:R-:W-:Y:S02]  /*24a0*/  LOP3.LUT R113, R113, UR6, RZ, 0x3c, !PT ;  /* 0x0000000671717c12 */ /* 0x000fe4000f8e3cff */
[----:B------:R-:W-:Y:S01]  /*24b0*/  IMAD.U32 R0, RZ, RZ, UR4 ;  /* 0x00000004ff007e24 */ /* 0x000fe2000f8e00ff */
[----:B------:R-:W-:Y:S06]  /*24c0*/  @!P0 BRA `(.L_x_27) ;  /* 0x0000000000048947 */ /* 0x000fec0003800000 */
[----:B------:R-:W-:Y:S01]  /*24d0*/  BPT.TRAP 0x1 ;  /* 0x000000040000795c */ /* 0x000fe20000300000 */
.L_x_27:
[----:B------:R-:W0:Y:S01]  /*24e0*/  S2UR UR6, SR_CgaCtaId ;  /* 0x00000000000679c3 */ /* 0x000e220000008800 */
[----:B------:R-:W-:Y:S01]  /*24f0*/  UMOV UR4, 0x400 ;  /* 0x0000040000047882 */ /* 0x000fe20000000000 */
[----:B------:R-:W-:Y:S01]  /*2500*/  SHF.L.U32 R117, R113, 0x1f, RZ ;  /* 0x0000001f71757819 */ /* 0x000fe200000006ff */
[----:B------:R-:W-:Y:S01]  /*2510*/  UMOV UR11, 0x40000040 ;  /* 0x40000040000b7882 */ /* 0x000fe20000000000 */
[----:B------:R-:W-:-:S04]  /*2520*/  IMAD.U32 R7, RZ, RZ, UR7 ;  /* 0x00000007ff077e24 */ /* 0x000fc8000f8e00ff */
[----:B------:R-:W-:Y:S01]  /*2530*/  IMAD R6, R7, 0x4000, R96 ;  /* 0x0000400007067824 */ /* 0x000fe200078e0260 */
[----:B0-----:R-:W-:Y:S02]  /*2540*/  ULEA UR4, UR6, UR4, 0x18 ;  /* 0x0000000406047291 */ /* 0x001fe4000f8ec03f */
[----:B------:R-:W-:-:S04]  /*2550*/  ULEA UR6, UR7, UR5, 0xa ;  /* 0x0000000507067291 */ /* 0x000fc8000f8e503f */
[----:B------:R-:W-:Y:S01]  /*2560*/  IMAD.U32 R3, RZ, RZ, UR4 ;  /* 0x00000004ff037e24 */ /* 0x000fe2000f8e00ff */
[----:B------:R-:W-:Y:S02]  /*2570*/  UIADD3 UR4, UR6, 0x2, URZ ;  /* 0x0000000206047890 */ /* 0x000fe4000fffe03f */
[----:B------:R-:W-:Y:S01]  /*2580*/  UMOV UR10, UR6 ;  /* 0x00000006000a7c82 */ /* 0x000fe20008000000 */
[----:B------:R-:W-:Y:S02]  /*2590*/  IMAD R20, R0, 0x8, R3 ;  /* 0x0000000800147824 */ /* 0x000fe400078e0203 */
[----:B------:R-:W-:Y:S02]  /*25a0*/  IMAD.IADD R22, R3, 0x1, R6 ;  /* 0x0000000103167824 */ /* 0x000fe400078e0206 */
[----:B------:R0:W1:Y:S01]  /*25b0*/  SYNCS.PHASECHK.TRANS64.TRYWAIT P1, [R20+URZ], R117 ;  /* 0x00000075140075a7 */ /* 0x000062000802017f */
[----:B------:R-:W-:Y:S01]  /*25c0*/  WARPGROUP.ARRIVE ;  /* 0x00000000000079c5 */ /* 0x000fe20000000000 */
[----:B------:R-:W-:-:S02]  /*25d0*/  IMAD.IADD R112, R99, 0x1, R22 ;  /* 0x0000000163707824 */ /* 0x000fc400078e0216 */
[----:B------:R-:W-:-:S03]  /*25e0*/  IMAD.IADD R114, R104, 0x1, R22 ;  /* 0x0000000168727824 */ /* 0x000fc600078e0216 */
[----:B------:R-:W-:Y:S01]  /*25f0*/  QGMMA.64x128x32.F32.E4M3.E4M3 R24, R100, gdesc[UR8], R24, gsb0 ;  /* 0x01e0000864187df3 */ /* 0x000fe20008000818 */
[----:B------:R-:W-:Y:S01]  /*2600*/  IMAD.IADD R116, R99, 0x1, R114 ;  /* 0x0000000163747824 */ /* 0x000fe200078e0272 */
[----:B------:R-:W-:Y:S01]  /*2610*/  UMOV UR10, UR4 ;  /* 0x00000004000a7c82 */ /* 0x000fe20008000000 */
[----:B------:R-:W-:Y:S01]  /*2620*/  UMOV UR11, 0x40000040 ;  /* 0x40000040000b7882 */ /* 0x000fe20000000000 */
[----:B------:R-:W-:Y:S02]  /*2630*/  WARPGROUP.DEPBAR.LE gsb0, 0x0 ;  /* 0x00008000000079c5 */ /* 0x000fe40000010000 */
[----:B------:R-:W-:Y:S04]  /*2640*/  LDS.U8 R6, [R22+0x1800] ;  /* 0x0018000016067984 */ /* 0x000fe80000000000 */
[----:B------:R-:W2:Y:S04]  /*2650*/  LDS.U8 R7, [R112+0x1800] ;  /* 0x0018000070077984 */ /* 0x000ea80000000000 */
[----:B------:R-:W-:Y:S04]  /*2660*/  LDS.U8 R8, [R22+0x1808] ;  /* 0x0018080016087984 */ /* 0x000fe80000000000 */
[----:B------:R-:W3:Y:S04]  /*2670*/  LDS.U8 R13, [R112+0x1808] ;  /* 0x00180800700d7984 */ /* 0x000ee80000000000 */
[----:B------:R-:W-:Y:S04]  /*2680*/  LDS.U8 R10, [R22+0x2000] ;  /* 0x00200000160a7984 */ /* 0x000fe80000000000 */
[----:B------:R-:W4:Y:S04]  /*2690*/  LDS.U8 R21, [R112+0x2000] ;  /* 0x0020000070157984 */ /* 0x000f280000000000 */
[----:B------:R-:W-:Y:S04]  /*26a0*/  LDS.U8 R12, [R22+0x2008] ;  /* 0x00200800160c7984 */ /* 0x000fe80000000000 */
[----:B------:R-:W0:Y:S04]  /*26b0*/  LDS.U8 R103, [R112+0x2008] ;  /* 0x0020080070677984 */ /* 0x000e280000000000 */
[----:B------:R-:W1:Y:S04]  /*26c0*/  LDS.U8 R9, [R114+0x1800] ;  /* 0x0018000072097984 */ /* 0x000e680000000000 */
[----:B------:R-:W1:Y:S04]  /*26d0*/  LDS.U8 R15, [R114+0x1808] ;  /* 0x00180800720f7984 */ /* 0x000e680000000000 */
[----:B------:R-:W1:Y:S04]  /*26e0*/  LDS.U8 R23, [R114+0x2000] ;  /* 0x0020000072177984 */ /* 0x000e680000000000 */
[----:B------:R-:W1:Y:S01]  /*26f0*/  LDS.U8 R111, [R114+0x2008] ;  /* 0x00200800726f7984 */ /* 0x000e620000000000 */
[----:B--2---:R-:W-:-:S03]  /*2700*/  PRMT R6, R7, 0x7604, R6 ;  /* 0x0000760407067816 */ /* 0x004fc60000000006 */
[----:B------:R-:W2:Y:S04]  /*2710*/  LDS.U8 R11, [R116+0x1800] ;  /* 0x00180000740b7984 */ /* 0x000ea80000000000 */
[----:B------:R-:W2:Y:S01]  /*2720*/  LDS.U8 R109, [R116+0x1808] ;  /* 0x00180800746d7984 */ /* 0x000ea20000000000 */
[----:B---3--:R-:W-:-:S03]  /*2730*/  PRMT R8, R13, 0x7604, R8 ;  /* 0x000076040d087816 */ /* 0x008fc60000000008 */
[----:B------:R-:W3:Y:S04]  /*2740*/  LDS.U8 R101, [R116+0x2000] ;  /* 0x0020000074657984 */ /* 0x000ee80000000000 */
[----:B------:R-:W3:Y:S01]  /*2750*/  LDS.U8 R14, [R116+0x2008] ;  /* 0x00200800740e7984 */ /* 0x000ee20000000000 */
[----:B----4-:R-:W-:Y:S02]  /*2760*/  PRMT R10, R21, 0x7604, R10 ;  /* 0x00007604150a7816 */ /* 0x010fe4000000000a */
[----:B0-----:R-:W-:Y:S02]  /*2770*/  PRMT R12, R103, 0x7604, R12 ;  /* 0x00007604670c7816 */ /* 0x001fe4000000000c */
[----:B-1----:R-:W-:Y:S02]  /*2780*/  PRMT R6, R9, 0x7054, R6 ;  /* 0x0000705409067816 */ /* 0x002fe40000000006 */
[----:B------:R-:W-:-:S02]  /*2790*/  PRMT R8, R15, 0x7054, R8 ;  /* 0x000070540f087816 */ /* 0x000fc40000000008 */
[----:B------:R-:W-:Y:S02]  /*27a0*/  PRMT R10, R23, 0x7054, R10 ;  /* 0x00007054170a7816 */ /* 0x000fe4000000000a */
[----:B------:R-:W-:Y:S02]  /*27b0*/  PRMT R111, R111, 0x7054, R12 ;  /* 0x000070546f6f7816 */ /* 0x000fe4000000000c */
[----:B--2---:R-:W-:Y:S02]  /*27c0*/  PRMT R108, R11, 0x654, R6 ;  /* 0x000006540b6c7816 */ /* 0x004fe40000000006 */
[----:B------:R-:W-:Y:S02]  /*27d0*/  PRMT R109, R109, 0x654, R8 ;  /* 0x000006546d6d7816 */ /* 0x000fe40000000008 */
[----:B---3--:R-:W-:Y:S02]  /*27e0*/  PRMT R110, R101, 0x654, R10 ;  /* 0x00000654656e7816 */ /* 0x008fe4000000000a */
[----:B------:R-:W-:-:S04]  /*27f0*/  PRMT R111, R14, 0x654, R111 ;  /* 0x000006540e6f7816 */ /* 0x000fc8000000006f */
[----:B------:R-:W-:-:S06]  /*2800*/  WARPGROUP.ARRIVE ;  /* 0x00000000000079c5 */ /* 0x000fcc0000000000 */
[----:B------:R-:W-:Y:S03]  /*2810*/  QGMMA.64x128x32.F32.E4M3.E4M3 R24, R108, gdesc[UR8], R24, gsb0 ;  /* 0x01e000086c187df3 */ /* 0x000fe60008000818 */
        /* <DEDUP_REMOVED lines=28> */
[----:B------:R-:W-:Y:S01]  /*29e0*/  PRMT R103, R115, 0x654, R12 ;  /* 0x0000065473677816 */ /* 0x000fe2000000000c */
[----:B------:R-:W-:Y:S06]  /*29f0*/  @!P0 BRA `(.L_x_28) ;  /* 0x0000000000048947 */ /* 0x000fec0003800000 */
[----:B------:R-:W-:Y:S01]  /*2a00*/  BPT.TRAP 0x1 ;  /* 0x000000040000795c */ /* 0x000fe20000300000 */
.L_x_28:
[----:B------:R-:W-:Y:S01]  /*2a10*/  IMAD R6, R4, 0x8, R3 ;  /* 0x0000000804067824 */ /* 0x000fe200078e0203 */
[----:B------:R-:W-:-:S03]  /*2a20*/  ISETP.GT.U32.AND P2, PT, R18, 0x1, PT ;  /* 0x000000011200780c */ /* 0x000fc60003f44070 */
[----:B------:R-:W-:-:S05]  /*2a30*/  VIADD R6, R6, 0x38 ;  /* 0x0000003806067836 */ /* 0x000fca0000000000 */
[----:B------:R-:W-:-:S04]  /*2a40*/  PRMT R6, RZ, 0x654, R6 ;  /* 0x00000654ff067816 */ /* 0x000fc80000000006 */
[----:B------:R0:W-:Y:S01]  /*2a50*/  SYNCS.ARRIVE.TRANS64.RED.A1T0 RZ, [R6+URZ], RZ ;  /* 0x000000ff06ff79a7 */ /* 0x0001e2000810043f */
[----:B------:R-:W-:Y:S05]  /*2a60*/  @P2 BRA `(.L_x_29) ;  /* 0x0000000000042947 */ /* 0x000fea0003800000 */
[----:B------:R-:W-:Y:S01]  /*2a70*/  BPT.TRAP 0x1 ;  /* 0x000000040000795c */ /* 0x000fe20000300000 */
.L_x_29:
[----:B------:R-:W-:Y:S01]  /*2a80*/  UIADD3 UR4, UR6, 0x4, URZ ;  /* 0x0000000406047890 */ /* 0x000fe2000fffe03f */
[----:B------:R-:W-:Y:S01]  /*2a90*/  WARPGROUP.ARRIVE ;  /* 0x00000000000079c5 */ /* 0x000fe20000000000 */
[----:B------:R-:W-:Y:S01]  /*2aa0*/  UMOV UR11, 0x40000040 ;  /* 0x40000040000b7882 */ /* 0x000fe20000000000 */
[----:B------:R-:W-:-:S04]  /*2ab0*/  VIADD R4, R4, 0x1 ;  /* 0x0000000104047836 */ /* 0x000fc80000000000 */
[----:B------:R-:W-:Y:S01]  /*2ac0*/  UMOV UR10, UR4 ;  /* 0x00000004000a7c82 */ /* 0x000fe20008000000 */
[C---:B------:R-:W-:Y:S01]  /*2ad0*/  ISETP.NE.AND P2, PT, R4.reuse, 0x7, PT ;  /* 0x000000070400780c */ /* 0x040fe20003f45270 */
[----:B------:R-:W-:Y:S03]  /*2ae0*/  QGMMA.64x128x32.F32.E4M3.E4M3 R24, R100, gdesc[UR8], R24, gsb0 ;  /* 0x01e0000864187df3 */ /* 0x000fe60008000818 */
[----:B------:R-:W-:Y:S01]  /*2af0*/  SEL R4, R4, RZ, P2 ;  /* 0x000000ff04047207 */ /* 0x000fe20001000000 */
[----:B------:R-:W-:Y:S02]  /*2b00*/  WARPGROUP.DEPBAR.LE gsb0, 0x0 ;  /* 0x00008000000079c5 */ /* 0x000fe40000010000 */
[----:B0-----:R-:W-:Y:S04]  /*2b10*/  LDS.U8 R6, [R22+0x3800] ;  /* 0x0038000016067984 */ /* 0x001fe80000000000 */
        /* <DEDUP_REMOVED lines=29> */
.L_x_30:
[----:B------:R-:W-:Y:S01]  /*2cf0*/  IMAD.SHL.U32 R12, R0, 0x4000, RZ ;  /* 0x00004000000c7824 */ /* 0x000fe200078e00ff */
[----:B------:R-:W-:Y:S04]  /*2d00*/  BSSY B0, `(.L_x_31) ;  /* 0x0000005000007945 */ /* 0x000fe80003800000 */
[----:B------:R-:W-:Y:S01]  /*2d10*/  IADD3 R22, R3, R12, R96 ;  /* 0x0000000c03167210 */ /* 0x000fe20007ffe060 */
[----:B------:R-:W-:Y:S06]  /*2d20*/  @P1 BRA `(.L_x_32) ;  /* 0x0000000000081947 */ /* 0x000fec0003800000 */
[----:B------:R-:W0:Y:S02]  /*2d30*/  SYNCS.PHASECHK.TRANS64.TRYWAIT P1, [R20+URZ], R117 ;  /* 0x00000075140075a7 */ /* 0x000e24000802017f */
[----:B0-----:R-:W-:Y:S05]  /*2d40*/  @!P1 BRA `(.L_x_33) ;  /* 0x0000007400509947 */ /* 0x001fea0003800000 */
.L_x_32:
[----:B------:R-:W-:Y:S05]  /*2d50*/  BSYNC B0 ;  /* 0x0000000000007941 */ /* 0x000fea0003800000 */
.L_x_31:
[C-C-:B0-----:R-:W-:Y:S01]  /*2d60*/  IMAD.IADD R20, R99.reuse, 0x1, R22.reuse ;  /* 0x0000000163147824 */ /* 0x141fe200078e0216 */
[----:B------:R-:W-:Y:S01]  /*2d70*/  LDS.U8 R10, [R22+0x1000] ;  /* 0x00100000160a7984 */ /* 0x000fe20000000000 */
[----:B------:R-:W-:Y:S01]  /*2d80*/  IMAD.IADD R100, R104, 0x1, R22 ;  /* 0x0000000168647824 */ /* 0x000fe200078e0216 */
[----:B------:R-:W-:Y:S05]  /*2d90*/  WARPSYNC.ALL ;  /* 0x0000000000007948 */ /* 0x000fea0003800000 */
[----:B------:R-:W0:Y:S01]  /*2da0*/  LDS.U8 R21, [R20+0x1000] ;  /* 0x0010000014157984 */ /* 0x000e220000000000 */
[----:B------:R-:W-:-:S03]  /*2db0*/  IMAD.IADD R102, R99, 0x1, R100 ;  /* 0x0000000163667824 */ /* 0x000fc600078e0264 */
        /* <DEDUP_REMOVED lines=14> */
[----:B------:R0:W0:Y:S01]  /*2ea0*/  LDS.U8 R119, [R102+0x1008] ;  /* 0x0010080066777984 */ /* 0x0000220000000000 */
        /* <DEDUP_REMOVED lines=10> */
[----:B------:R-:W-:Y:S01]  /*2f50*/  PRMT R103, R119, 0x654, R14 ;  /* 0x0000065477677816 */ /* 0x000fe2000000000e */
[----:B------:R-:W-:Y:S01]  /*2f60*/  UIADD3 UR4, UR6, 0x6, URZ ;  /* 0x0000000606047890 */ /* 0x000fe2000fffe03f */
[----:B------:R-:W-:Y:S01]  /*2f70*/  WARPGROUP.ARRIVE ;  /* 0x00000000000079c5 */ /* 0x000fe20000000000 */
[----:B------:R-:W-:Y:S01]  /*2f80*/  UMOV UR7, 0x40000040 ;  /* 0x4000004000077882 */ /* 0x000fe20000000000 */
[C---:B------:R-:W-:Y:S01]  /*2f90*/  ISETP.GT.AND P1, PT, R5.reuse, 0x2, PT ;  /* 0x000000020500780c */ /* 0x040fe20003f24270 */
[----:B------:R-:W-:-:S03]  /*2fa0*/  VIADD R5, R5, 0xffffffff ;  /* 0xffffffff05057836 */ /* 0x000fc60000000000 */
[----:B------:R-:W-:Y:S02]  /*2fb0*/  UMOV UR6, UR4 ;  /* 0x0000000400067c82 */ /* 0x000fe40008000000 */
[----:B------:R-:W-:Y:S01]  /*2fc0*/  QGMMA.64x128x32.F32.E4M3.E4M3 R24, R108, gdesc[UR4], R24, gsb0 ;  /* 0x01e000046c187df3 */ /* 0x000fe20008000818 */
[----:B------:R-:W-:Y:S02]  /*2fd0*/  R2UR UR7, R0 ;  /* 0x00000000000772ca */ /* 0x000fe400000e0000 */
[----:B------:R-:W-:-:S04]  /*2fe0*/  WARPGROUP.DEPBAR.LE gsb0, 0x0 ;  /* 0x00008000000079c5 */ /* 0x000fc80000010000 */
[----:B------:R-:W-:Y:S09]  /*2ff0*/  @P1 BRA `(.L_x_34) ;  /* 0xfffffff400181947 */ /* 0x000ff2000383ffff */
.L_x_26:
[----:B------:R-:W-:Y:S01]  /*3000*/  IMAD.MOV.U32 R7, RZ, RZ, 0x40000040 ;  /* 0x40000040ff077424 */ /* 0x000fe200078e00ff */
[----:B------:R-:W-:Y:S01]  /*3010*/  LEA R6, R0, UR5, 0xa ;  /* 0x0000000500067c11 */ /* 0x000fe2000f8e50ff */
[----:B------:R-:W-:Y:S01]  /*3020*/  WARPGROUP.ARRIVE ;  /* 0x00000000000079c5 */ /* 0x000fe20000000000 */
[----:B------:R-:W-:Y:S01]  /*3030*/  IADD3 R20, R3, R12, R96 ;  /* 0x0000000c03147210 */ /* 0x000fe20007ffe060 */
[----:B------:R-:W-:Y:S01]  /*3040*/  IMAD.MOV.U32 R9, RZ, RZ, 0x40000040 ;  /* 0x40000040ff097424 */ /* 0x000fe200078e00ff */
[C---:B------:R-:W-:Y:S01]  /*3050*/  R2UR UR6, R6.reuse ;  /* 0x00000000060672ca */ /* 0x040fe200000e0000 */
[----:B------:R-:W-:Y:S01]  /*3060*/  VIADD R8, R6, 0x2 ;  /* 0x0000000206087836 */ /* 0x000fe20000000000 */
[----:B------:R-:W-:Y:S01]  /*3070*/  R2UR UR7, R7 ;  /* 0x00000000070772ca */ /* 0x000fe200000e0000 */
[--C-:B------:R-:W-:Y:S02]  /*3080*/  IMAD.IADD R22, R99, 0x1, R20.reuse ;  /* 0x0000000163167824 */ /* 0x100fe400078e0214 */
[----:B------:R-:W-:-:S04]  /*3090*/  IMAD.IADD R108, R104, 0x1, R20 ;  /* 0x00000001686c7824 */ /* 0x000fc800078e0214 */
[----:B------:R-:W-:-:S06]  /*30a0*/  IMAD.IADD R110, R99, 0x1, R108 ;  /* 0x00000001636e7824 */ /* 0x000fcc00078e026c */
[----:B------:R-:W-:Y:S01]  /*30b0*/  QGMMA.64x128x32.F32.E4M3.E4M3 R24, R100, gdesc[UR4], R24, gsb0 ;  /* 0x01e0000464187df3 */ /* 0x000fe20008000818 */
[----:B------:R-:W-:Y:S02]  /*30c0*/  R2UR UR6, R8 ;  /* 0x00000000080672ca */ /* 0x000fe400000e0000 */
[----:B------:R-:W-:Y:S01]  /*30d0*/  R2UR UR7, R9 ;  /* 0x00000000090772ca */ /* 0x000fe200000e0000 */
[----:B------:R-:W-:Y:S02]  /*30e0*/  WARPGROUP.DEPBAR.LE gsb0, 0x0 ;  /* 0x00008000000079c5 */ /* 0x000fe40000010000 */
[----:B------:R-:W-:Y:S04]  /*30f0*/  LDS.U8 R0, [R20+0x1800] ;  /* 0x0018000014007984 */ /* 0x000fe80000000000 */
[----:B------:R-:W-:Y:S04]  /*3100*/  LDS.U8 R10, [R20+0x1808] ;  /* 0x00180800140a7984 */ /* 0x000fe80000000000 */
[----:B------:R-:W-:Y:S04]  /*3110*/  LDS.U8 R12, [R20+0x2000] ;  /* 0x00200000140c7984 */ /* 0x000fe80000000000 */
[----:B------:R-:W-:Y:S04]  /*3120*/  LDS.U8 R14, [R20+0x2008] ;  /* 0x00200800140e7984 */ /* 0x000fe80000000000 */
[----:B------:R-:W0:Y:S04]  /*3130*/  LDS.U8 R5, [R22+0x1800] ;  /* 0x0018000016057984 */ /* 0x000e280000000000 */
[----:B------:R-:W1:Y:S04]  /*3140*/  LDS.U8 R15, [R22+0x1808] ;  /* 0x00180800160f7984 */ /* 0x000e680000000000 */
[----:B------:R-:W2:Y:S04]  /*3150*/  LDS.U8 R23, [R22+0x2000] ;  /* 0x0020000016177984 */ /* 0x000ea80000000000 */
[----:B------:R-:W3:Y:S04]  /*3160*/  LDS.U8 R111, [R22+0x2008] ;  /* 0x00200800166f7984 */ /* 0x000ee80000000000 */
[----:B------:R-:W4:Y:S04]  /*3170*/  LDS.U8 R11, [R108+0x1800] ;  /* 0x001800006c0b7984 */ /* 0x000f280000000000 */
[----:B------:R-:W4:Y:S04]  /*3180*/  LDS.U8 R21, [R108+0x1808] ;  /* 0x001808006c157984 */ /* 0x000f280000000000 */
[----:B------:R-:W4:Y:S04]  /*3190*/  LDS.U8 R103, [R108+0x2000] ;  /* 0x002000006c677984 */ /* 0x000f280000000000 */
[----:B------:R-:W4:Y:S04]  /*31a0*/  LDS.U8 R113, [R108+0x2008] ;  /* 0x002008006c717984 */ /* 0x000f280000000000 */
[----:B------:R-:W4:Y:S04]  /*31b0*/  LDS.U8 R13, [R110+0x1800] ;  /* 0x001800006e0d7984 */ /* 0x000f280000000000 */
[----:B------:R-:W4:Y:S04]  /*31c0*/  LDS.U8 R101, [R110+0x1808] ;  /* 0x001808006e657984 */ /* 0x000f280000000000 */
[----:B------:R-:W4:Y:S01]  /*31d0*/  LDS.U8 R109, [R110+0x2000] ;  /* 0x002000006e6d7984 */ /* 0x000f220000000000 */
[----:B0-----:R-:W-:-:S03]  /*31e0*/  PRMT R0, R5, 0x7604, R0 ;  /* 0x0000760405007816 */ /* 0x001fc60000000000 */
[----:B------:R-:W0:Y:S01]  /*31f0*/  LDS.U8 R115, [R110+0x2008] ;  /* 0x002008006e737984 */ /* 0x000e220000000000 */
[----:B-1----:R-:W-:Y:S02]  /*3200*/  PRMT R10, R15, 0x7604, R10 ;  /* 0x000076040f0a7816 */ /* 0x002fe4000000000a */
[----:B--2---:R-:W-:Y:S02]  /*3210*/  PRMT R12, R23, 0x7604, R12 ;  /* 0x00007604170c7816 */ /* 0x004fe4000000000c */
[----:B---3--:R-:W-:Y:S02]  /*3220*/  PRMT R14, R111, 0x7604, R14 ;  /* 0x000076046f0e7816 */ /* 0x008fe4000000000e */
[----:B----4-:R-:W-:Y:S02]  /*3230*/  PRMT R0, R11, 0x7054, R0 ;  /* 0x000070540b007816 */ /* 0x010fe40000000000 */
[----:B------:R-:W-:Y:S02]  /*3240*/  PRMT R10, R21, 0x7054, R10 ;  /* 0x00007054150a7816 */ /* 0x000fe4000000000a */
[----:B------:R-:W-:-:S02]  /*3250*/  PRMT R12, R103, 0x7054, R12 ;  /* 0x00007054670c7816 */ /* 0x000fc4000000000c */
[----:B------:R-:W-:Y:S02]  /*3260*/  PRMT R14, R113, 0x7054, R14 ;  /* 0x00007054710e7816 */ /* 0x000fe4000000000e */
[----:B------:R-:W-:Y:S02]  /*3270*/  PRMT R100, R13, 0x654, R0 ;  /* 0x000006540d647816 */ /* 0x000fe40000000000 */
[----:B------:R-:W-:Y:S02]  /*3280*/  PRMT R101, R101, 0x654, R10 ;  /* 0x0000065465657816 */ /* 0x000fe4000000000a */
[----:B------:R-:W-:Y:S02]  /*3290*/  PRMT R102, R109, 0x654, R12 ;  /* 0x000006546d667816 */ /* 0x000fe4000000000c */
[----:B0-----:R-:W-:-:S04]  /*32a0*/  PRMT R103, R115, 0x654, R14 ;  /* 0x0000065473677816 */ /* 0x001fc8000000000e */
[----:B------:R-:W-:-:S06]  /*32b0*/  WARPGROUP.ARRIVE ;  /* 0x00000000000079c5 */ /* 0x000fcc0000000000 */
[----:B------:R-:W-:Y:S03]  /*32c0*/  QGMMA.64x128x32.F32.E4M3.E4M3 R24, R100, gdesc[UR4], R24, gsb0 ;  /* 0x01e0000464187df3 */ /* 0x000fe60008000818 */
        /* <DEDUP_REMOVED lines=29> */
[----:B------:R-:W-:Y:S06]  /*34a0*/  @!P0 BRA `(.L_x_35) ;  /* 0x0000000000048947 */ /* 0x000fec0003800000 */
[----:B------:R-:W-:Y:S01]  /*34b0*/  BPT.TRAP 0x1 ;  /* 0x000000040000795c */ /* 0x000fe20000300000 */
.L_x_35:
[----:B------:R-:W-:Y:S01]  /*34c0*/  IMAD R4, R4, 0x8, R3 ;  /* 0x0000000804047824 */ /* 0x000fe200078e0203 */
[----:B------:R-:W-:-:S03]  /*34d0*/  ISETP.GT.U32.AND P1, PT, R18, 0x1, PT ;  /* 0x000000011200780c */ /* 0x000fc60003f24070 */
[----:B------:R-:W-:-:S05]  /*34e0*/  VIADD R4, R4, 0x38 ;  /* 0x0000003804047836 */ /* 0x000fca0000000000 */
[----:B------:R-:W-:-:S04]  /*34f0*/  PRMT R4, RZ, 0x654, R4 ;  /* 0x00000654ff047816 */ /* 0x000fc80000000004 */
[----:B------:R0:W-:Y:S01]  /*3500*/  SYNCS.ARRIVE.TRANS64.RED.A1T0 RZ, [R4+URZ], RZ ;  /* 0x000000ff04ff79a7 */ /* 0x0001e2000810043f */
[----:B------:R-:W-:Y:S05]  /*3510*/  @P1 BRA `(.L_x_36) ;  /* 0x0000000000041947 */ /* 0x000fea0003800000 */
[----:B------:R-:W-:Y:S01]  /*3520*/  BPT.TRAP 0x1 ;  /* 0x000000040000795c */ /* 0x000fe20000300000 */
.L_x_36:
[C---:B0-----:R-:W-:Y:S01]  /*3530*/  VIADD R4, R6.reuse, 0x4 ;  /* 0x0000000406047836 */ /* 0x041fe20000000000 */
[----:B------:R-:W-:Y:S01]  /*3540*/  WARPGROUP.ARRIVE ;  /* 0x00000000000079c5 */ /* 0x000fe20000000000 */
[----:B------:R-:W-:Y:S02]  /*3550*/  IMAD.MOV.U32 R5, RZ, RZ, 0x40000040 ;  /* 0x40000040ff057424 */ /* 0x000fe400078e00ff */
[----:B------:R-:W-:Y:S01]  /*3560*/  VIADD R6, R6, 0x6 ;  /* 0x0000000606067836 */ /* 0x000fe20000000000 */
[----:B------:R-:W-:Y:S01]  /*3570*/  R2UR UR6, R4 ;  /* 0x00000000040672ca */ /* 0x000fe200000e0000 */
[----:B------:R-:W-:Y:S01]  /*3580*/  IMAD.MOV.U32 R7, RZ, RZ, 0x40000040 ;  /* 0x40000040ff077424 */ /* 0x000fe200078e00ff */
[----:B------:R-:W-:-:S13]  /*3590*/  R2UR UR7, R5 ;  /* 0x00000000050772ca */ /* 0x000fda00000e0000 */
        /* <DEDUP_REMOVED lines=20> */
[----:B------:R0:W0:Y:S01]  /*36e0*/  LDS.U8 R12, [R110+0x4008] ;  /* 0x004008006e0c7984 */ /* 0x0000220000000000 */
        /* <DEDUP_REMOVED lines=9> */
[----:B0-----:R-:W-:Y:S02]  /*3780*/  PRMT R110, R101, 0x654, R8 ;  /* 0x00000654656e7816 */ /* 0x001fe40000000008 */
[----:B------:R-:W-:-:S04]  /*3790*/  PRMT R111, R12, 0x654, R111 ;  /* 0x000006540c6f7816 */ /* 0x000fc8000000006f */
[----:B------:R-:W-:-:S06]  /*37a0*/  WARPGROUP.ARRIVE ;  /* 0x00000000000079c5 */ /* 0x000fcc0000000000 */
[----:B------:R-:W-:Y:S03]  /*37b0*/  QGMMA.64x128x32.F32.E4M3.E4M3 R24, R108, gdesc[UR4], R24, gsb0 ;  /* 0x01e000046c187df3 */ /* 0x000fe60008000818 */
[----:B------:R-:W-:Y:S02]  /*37c0*/  WARPGROUP.DEPBAR.LE gsb0, 0x0 ;  /* 0x00008000000079c5 */ /* 0x000fe40000010000 */
.L_x_22:
[----:B------:R-:W-:Y:S05]  /*37d0*/  @!P0 BRA `(.L_x_37) ;  /* 0x0000000000048947 */ /* 0x000fea0003800000 */
[----:B------:R-:W-:Y:S01]  /*37e0*/  BPT.TRAP 0x1 ;  /* 0x000000040000795c */ /* 0x000fe20000300000 */
.L_x_37:
[----:B------:R-:W-:Y:S01]  /*37f0*/  UIADD3 UR6, UR44, UR41, URZ ;  /* 0x000000292c067290 */ /* 0x000fe2000fffe03f */
[----:B------:R-:W-:-:S03]  /*3800*/  ISETP.GT.U32.AND P0, PT, R18, 0x1, PT ;  /* 0x000000011200780c */ /* 0x000fc60003f04070 */
[----:B------:R-:W-:-:S04]  /*3810*/  UIMAD.WIDE.U32 UR4, UR6, 0x24924925, URZ ;  /* 0x24924925060478a5 */ /* 0x000fc8000f8e003f */
[----:B------:R-:W-:-:S04]  /*3820*/  UIADD3 UR4, UR6, -UR5, URZ ;  /* 0x8000000506047290 */ /* 0x000fc8000fffe03f */
[----:B------:R-:W-:-:S04]  /*3830*/  ULEA.HI UR4, UR4, UR5, URZ, 0x1f ;  /* 0x0000000504047291 */ /* 0x000fc8000f8ff83f */
[----:B------:R-:W-:-:S04]  /*3840*/  USHF.R.U32.HI UR4, URZ, 0x2, UR4 ;  /* 0x000000023f047899 */ /* 0x000fc80008011604 */
[----:B------:R-:W-:-:S06]  /*3850*/  UIMAD UR4, UR4, -0x7, UR6 ;  /* 0xfffffff9040478a4 */ /* 0x000fcc000f8e0206 */
[----:B------:R-:W-:-:S04]  /*3860*/  IMAD.U32 R0, RZ, RZ, UR4 ;  /* 0x00000004ff007e24 */ /* 0x000fc8000f8e00ff */
[----:B------:R-:W-:-:S04]  /*3870*/  IMAD R3, R0, 0x8, R3 ;  /* 0x0000000800037824 */ /* 0x000fc800078e0203 */
[----:B------:R-:W-:-:S05]  /*3880*/  VIADD R3, R3, 0x38 ;  /* 0x0000003803037836 */ /* 0x000fca0000000000 */
[----:B------:R-:W-:-:S04]  /*3890*/  PRMT R3, RZ, 0x654, R3 ;  /* 0x00000654ff037816 */ /* 0x000fc80000000003 */
[----:B------:R0:W-:Y:S01]  /*38a0*/  SYNCS.ARRIVE.TRANS64.RED.A1T0 RZ, [R3+URZ], RZ ;  /* 0x000000ff03ff79a7 */ /* 0x0001e2000810043f */
[----:B------:R-:W-:Y:S05]  /*38b0*/  @P0 BRA `(.L_x_38) ;  /* 0x0000000000040947 */ /* 0x000fea0003800000 */
[----:B------:R-:W-:Y:S01]  /*38c0*/  BPT.TRAP 0x1 ;  /* 0x000000040000795c */ /* 0x000fe20000300000 */
.L_x_38:
[----:B------:R-:W-:Y:S01]  /*38d0*/  UIADD3 UR41, UR43, UR41, URZ ;  /* 0x000000292b297290 */ /* 0x000fe2000fffe03f */
[----:B------:R-:W-:Y:S01]  /*38e0*/  IMAD.SHL.U32 R92, R92, 0x80, RZ ;  /* 0x000000805c5c7824 */ /* 0x000fe200078e00ff */
[----:B------:R-:W-:Y:S01]  /*38f0*/  ULDC UR7, c[0x0][0x288] ;  /* 0x0000a20000077ab9 */ /* 0x000fe20000000800 */
[----:B------:R-:W-:Y:S01]  /*3900*/  IMAD.SHL.U32 R10, R89, 0x80, RZ ;  /* 0x00000080590a7824 */ /* 0x000fe200078e00ff */
[----:B------:R-:W-:Y:S01]  /*3910*/  UIMAD.WIDE.U32 UR4, UR41, 0x24924925, URZ ;  /* 0x24924925290478a5 */ /* 0x000fe2000f8e003f */
[----:B------:R-:W-:Y:S01]  /*3920*/  IMAD.MOV.U32 R0, RZ, RZ, -0x1 ;  /* 0xffffffffff007424 */ /* 0x000fe200078e00ff */
[----:B------:R-:W-:Y:S01]  /*3930*/  UISETP.GT.U32.AND UP0, UPT, UR41, 0x6, UPT ;  /* 0x000000062900788c */ /* 0x000fe2000bf04070 */
[----:B------:R-:W-:Y:S01]  /*3940*/  ISETP.GE.AND P0, PT, R92, UR7, PT ;  /* 0x000000075c007c0c */ /* 0x000fe2000bf06270 */
[----:B------:R-:W-:Y:S02]  /*3950*/  UIADD3 UR4, UR41, -UR5, URZ ;  /* 0x8000000529047290 */ /* 0x000fe4000fffe03f */
[----:B------:R-:W-:-:S02]  /*3960*/  UISETP.LT.U32.AND UP0, UPT, UR43, 0x7, UP0 ;  /* 0x000000072b00788c */ /* 0x000fc40008701070 */
[----:B------:R-:W-:Y:S02]  /*3970*/  ULEA.HI UR4, UR4, UR5, URZ, 0x1f ;  /* 0x0000000504047291 */ /* 0x000fe4000f8ff83f */
[----:B------:R-:W-:Y:S01]  /*3980*/  UISETP.GE.U32.AND UP1, UPT, UR43, 0x7, UPT ;  /* 0x000000072b00788c */ /* 0x000fe2000bf26070 */
[----:B------:R-:W-:Y:S01]  /*3990*/  ULDC UR5, c[0x0][0x284] ;  /* 0x0000a10000057ab9 */ /* 0x000fe20000000800 */
[----:B------:R-:W-:Y:S01]  /*39a0*/  USEL UR6, URZ, 0x1, !UP0 ;  /* 0x000000013f067887 */ /* 0x000fe2000c000000 */
[----:B------:R-:W-:Y:S01]  /*39b0*/  ISETP.GE.OR P0, PT, R10, UR5, P0 ;  /* 0x000000050a007c0c */ /* 0x000fe20008706670 */
[----:B------:R-:W-:Y:S02]  /*39c0*/  USHF.R.U32.HI UR4, URZ, 0x2, UR4 ;  /* 0x000000023f047899 */ /* 0x000fe40008011604 */
[----:B------:R-:W-:Y:S02]  /*39d0*/  ULOP3.LUT UR40, UR40, UR6, URZ, 0x3c, !UPT ;  /* 0x0000000628287292 */ /* 0x000fe4000f8e3c3f */
[----:B------:R-:W-:-:S03]  /*39e0*/  UIMAD UR41, UR4, -0x7, UR41 ;  /* 0xfffffff9042978a4 */ /* 0x000fc6000f8e0229 */
[----:B------:R-:W-:-:S05]  /*39f0*/  @UP1 ULOP3.LUT UR40, UR40, 0x1, UR4, 0x78, !UPT ;  /* 0x0000000128281892 */ /* 0x000fca000f8e7804 */
[----:B------:R-:W-:Y:S07]  /*3a00*/  @P0 BRA `(.L_x_39) ;  /* 0x0000004400d00947 */ /* 0x000fee0003800000 */
[----:B------:R-:W1:Y:S01]  /*3a10*/  LDC.64 R14, c[0x0][0x5c8] ;  /* 0x00017200ff0e7b82 */ /* 0x000e620000000a00 */
[----:B------:R-:W-:Y:S01]  /*3a20*/  LOP3.LUT R8, R92, 0x6, R98, 0xf8, !PT ;  /* 0x000000065c087812 */ /* 0x000fe200078ef862 */
[----:B------:R-:W-:Y:S01]  /*3a30*/  ULDC.64 UR4, c[0x0][0x5d0] ;  /* 0x0001740000047ab9 */ /* 0x000fe20000000a00 */
[----:B------:R-:W-:Y:S01]  /*3a40*/  SHF.R.S32.HI R11, RZ, 0x1f, R88 ;  /* 0x0000001fff0b7819 */ /* 0x000fe20000011458 */
[----:B------:R-:W-:Y:S01]  /*3a50*/  IMAD.WIDE R12, R89, 0x80, R90 ;  /* 0x00000080590c7825 */ /* 0x000fe200078e025a */
[--C-:B------:R-:W-:Y:S01]  /*3a60*/  SHF.R.S32.HI R9, RZ, 0x1f, R8.reuse ;  /* 0x0000001fff097819 */ /* 0x100fe20000011408 */
[----:B------:R-:W-:Y:S02]  /*3a70*/  BSSY B0, `(.L_x_39) ;  /* 0x000046d000007945 */ /* 0x000fe40003800000 */
[----:B0-----:R-:W-:Y:S02]  /*3a80*/  IMAD R3, R11, UR4, RZ ;  /* 0x000000040b037c24 */ /* 0x001fe4000f8e02ff */
[----:B------:R-:W-:-:S04]  /*3a90*/  IMAD.WIDE.U32 R4, R88, UR4, R8 ;  /* 0x0000000458047c25 */ /* 0x000fc8000f8e0008 */
[----:B------:R-:W-:Y:S01]  /*3aa0*/  IMAD R3, R88, UR5, R3 ;  /* 0x0000000558037c24 */ /* 0x000fe2000f8e0203 */
[----:B------:R-:W-:Y:S01]  /*3ab0*/  ULDC.64 UR4, c[0x0][0x5c0] ;  /* 0x0001700000047ab9 */ /* 0x000fe20000000a00 */
[----:B------:R-:W-:Y:S02]  /*3ac0*/  IMAD.IADD R20, R107, 0x1, -R10 ;  /* 0x000000016b147824 */ /* 0x000fe400078e0a0a */
[----:B------:R-:W-:Y:S02]  /*3ad0*/  IMAD.IADD R5, R5, 0x1, R3 ;  /* 0x0000000105057824 */ /* 0x000fe400078e0203 */
[----:B-1----:R-:W-:-:S04]  /*3ae0*/  IMAD R6, R13, R14, RZ ;  /* 0x0000000e0d067224 */ /* 0x002fc800078e02ff */
[C---:B------:R-:W-:Y:S02]  /*3af0*/  IMAD R3, R12.reuse, R15, R6 ;  /* 0x0000000f0c037224 */ /* 0x040fe400078e0206 */
[----:B------:R-:W-:-:S04]  /*3b00*/  IMAD.WIDE.U32 R6, R12, R14, R4 ;  /* 0x0000000e0c067225 */ /* 0x000fc800078e0004 */
[----:B------:R-:W-:Y:S01]  /*3b10*/  IMAD.IADD R5, R7, 0x1, R3 ;  /* 0x0000000107057824 */ /* 0x000fe200078e0203 */
[----:B------:R-:W-:Y:S02]  /*3b20*/  LEA R4, P0, R14, R6, 0x3 ;  /* 0x000000060e047211 */ /* 0x000fe400078018ff */
[----:B------:R-:W-:Y:S02]  /*3b30*/  IADD3 R6, P1, R6, UR4, RZ ;  /* 0x0000000406067c10 */ /* 0x000fe4000ff3e0ff */
[----:B------:R-:W-:Y:S02]  /*3b40*/  LEA.HI.X R3, R14, R5, R15, 0x3, P0 ;  /* 0x000000050e037211 */ /* 0x000fe400000f1c0f */
[----:B-----5:R-:W-:Y:S02]  /*3b50*/  FSETP.NEU.AND P0, PT, R94, RZ, PT ;  /* 0x000000ff5e00720b */ /* 0x020fe40003f0d000 */
[----:B------:R-:W-:Y:S02]  /*3b60*/  IADD3 R4, P2, R4, UR4, RZ ;  /* 0x0000000404047c10 */ /* 0x000fe4000ff5e0ff */
[----:B------:R-:W-:-:S02]  /*3b70*/  IADD3.X R7, R5, UR5, RZ, P1, !PT ;  /* 0x0000000505077c10 */ /* 0x000fc40008ffe4ff */
[----:B------:R-:W-:Y:S01]  /*3b80*/  IADD3.X R5, R3, UR5, RZ, P2, !PT ;  /* 0x0000000503057c10 */ /* 0x000fe200097fe4ff */
[----:B------:R-:W-:-:S06]  /*3b90*/  IMAD.IADD R3, R95, 0x1, -R92 ;  /* 0x000000015f037824 */ /* 0x000fcc00078e0a5c */
[----:B------:R-:W-:Y:S05]  /*3ba0*/  @!P0 BRA `(.L_x_40) ;  /* 0x00000034005c8947 */ /* 0x000fea0003800000 */
[----:B------:R-:W0:Y:S01]  /*3bb0*/  LDC.64 R22, c[0x0][0x5b0] ;  /* 0x00016c00ff167b82 */ /* 0x000e220000000a00 */
[----:B------:R-:W-:Y:S01]  /*3bc0*/  ULDC.64 UR4, c[0x0][0x5b8] ;  /* 0x00016e0000047ab9 */ /* 0x000fe20000000a00 */
[----:B------:R-:W-:Y:S01]  /*3bd0*/  ISETP.GE.AND P0, PT, R20, 0x1, PT ;  /* 0x000000011400780c */ /* 0x000fe20003f06270 */
[----:B------:R-:W-:Y:S01]  /*3be0*/  IMAD R15, R11, UR4, RZ ;  /* 0x000000040b0f7c24 */ /* 0x000fe2000f8e02ff */
[----:B------:R-:W-:Y:S01]  /*3bf0*/  BSSY B1, `(.L_x_41) ;  /* 0x000000e000017945 */ /* 0x000fe20003800000 */
[C---:B------:R-:W-:Y:S01]  /*3c00*/  IMAD.WIDE.U32 R10, R88.reuse, UR4, R8 ;  /* 0x00000004580a7c25 */ /* 0x040fe2000f8e0008 */
[----:B------:R-:W-:Y:S02]  /*3c10*/  ISETP.LT.OR P3, PT, R3, 0x1, !P0 ;  /* 0x000000010300780c */ /* 0x000fe40004761670 */
[----:B------:R-:W1:Y:S01]  /*3c20*/  LDC.64 R100, c[0x0][0x5a8] ;  /* 0x00016a00ff647b82 */ /* 0x000e620000000a00 */
[----:B------:R-:W-:-:S04]  /*3c30*/  IMAD R15, R88, UR5, R15 ;  /* 0x00000005580f7c24 */ /* 0x000fc8000f8e020f */
[----:B------:R-:W-:Y:S02]  /*3c40*/  IMAD.IADD R11, R11, 0x1, R15 ;  /* 0x000000010b0b7824 */ /* 0x000fe400078e020f */
[-C--:B0-----:R-:W-:Y:S02]  /*3c50*/  IMAD R14, R13, R22.reuse, RZ ;  /* 0x000000160d0e7224 */ /* 0x081fe400078e02ff */
[----:B------:R-:W-:-:S04]  /*3c60*/  IMAD.WIDE.U32 R8, R12, R22, R10 ;  /* 0x000000160c087225 */ /* 0x000fc800078e000a */
[----:B------:R-:W-:Y:S01]  /*3c70*/  IMAD R14, R12, R23, R14 ;  /* 0x000000170c0e7224 */ /* 0x000fe200078e020e */
[----:B-1----:R-:W-:-:S04]  /*3c80*/  IADD3 R8, P1, R8, R100, RZ ;  /* 0x0000006408087210 */ /* 0x002fc80007f3e0ff */
[--C-:B------:R-:W-:Y:S02]  /*3c90*/  IADD3.X R9, R101, R9, R14.reuse, P1, !PT ;  /* 0x0000000965097210 */ /* 0x100fe40000ffe40e */
[----:B------:R-:W-:Y:S01]  /*3ca0*/  PRMT R14, RZ, 0x7610, R14 ;  /* 0x00007610ff0e7816 */ /* 0x000fe2000000000e */
[----:B------:R-:W-:Y:S06]  /*3cb0*/  @P3 BRA `(.L_x_42) ;  /* 0x0000000000043947 */ /* 0x000fec0003800000 */
[----:B------:R0:W5:Y:S02]  /*3cc0*/  LDG.E.U8 R14, desc[UR36][R8.64] ;  /* 0x00000024080e7981 */ /* 0x000164000c1e1100 */
.L_x_42:
[----:B------:R-:W-:Y:S05]  /*3cd0*/  BSYNC B1 ;  /* 0x0000000000017941 */ /* 0x000fea0003800000 */
.L_x_41:
[----:B-----5:R-:W-:Y:S01]  /*3ce0*/  LOP3.LUT R14, R14, 0xff, RZ, 0xc0, !PT ;  /* 0x000000ff0e0e7812 */ /* 0x020fe200078ec0ff */
[----:B------:R-:W-:Y:S01]  /*3cf0*/  BSSY B1, `(.L_x_43) ;  /* 0x000000b000017945 */ /* 0x000fe20003800000 */
[----:B------:R-:W-:Y:S02]  /*3d00*/  ISETP.LT.OR P2, PT, R3, 0x2, !P0 ;  /* 0x000000020300780c */ /* 0x000fe40004741670 */
[----:B------:R-:W-:-:S05]  /*3d10*/  F2FP.F16.E4M3.UNPACK_B R14, R14 ;  /* 0x0000000eff0e723e */ /* 0x000fca00020006ff */
[----:B------:R-:W-:Y:S01]  /*3d20*/  HADD2.F32 R15, -RZ, R14.H0_H0 ;  /* 0x2000000eff0f7230 */ /* 0x000fe20000004100 */
[----:B------:R-:W-:-:S04]  /*3d30*/  PRMT R14, RZ, 0x7610, R14 ;  /* 0x00007610ff0e7816 */ /* 0x000fc8000000000e */
[----:B------:R-:W-:-:S04]  /*3d40*/  FMUL R15, R15, R94 ;  /* 0x0000005e0f0f7220 */ /* 0x000fc80000400000 */
[----:B------:R-:W-:-:S05]  /*3d50*/  FFMA R15, R24, R93, R15 ;  /* 0x0000005d180f7223 */ /* 0x000fca000000000f */
[----:B------:R-:W-:-:S05]  /*3d60*/  F2FP.SATFINITE.E4M3.F32.PACK_AB_MERGE_C R15, RZ, R15, RZ ;  /* 0x0000000fff0f723e */ /* 0x000fca00048070ff */
[----:B------:R1:W-:Y:S01]  /*3d70*/  @!P3 STG.E.U8 desc[UR36][R6.64], R15 ;  /* 0x0000000f0600b986 */ /* 0x0003e2000c101124 */
[----:B------:R-:W-:Y:S05]  /*3d80*/  @P2 BRA `(.L_x_44) ;  /* 0x0000000000042947 */ /* 0x000fea0003800000 */
[----:B------:R2:W5:Y:S02]  /*3d90*/  LDG.E.U8 R14, desc[UR36][R8.64+0x1] ;  /* 0x00000124080e7981 */ /* 0x000564000c1e1100 */
.L_x_44:
[----:B------:R-:W-:Y:S05]  /*3da0*/  BSYNC B1 ;  /* 0x0000000000017941 */ /* 0x000fea0003800000 */
.L_x_43:
[----:B-----5:R-:W-:Y:S01]  /*3db0*/  LOP3.LUT R14, R14, 0xff, RZ, 0xc0, !PT ;  /* 0x000000ff0e0e7812 */ /* 0x020fe200078ec0ff */
[----:B------:R-:W-:Y:S01]  /*3dc0*/  BSSY B1, `(.L_x_45) ;  /* 0x0000013000017945 */ /* 0x000fe20003800000 */
[----:B------:R-:W-:Y:S02]  /*3dd0*/  IADD3 R21, P1, R12, 0x8, RZ ;  /* 0x000000080c157810 */ /* 0x000fe40007f3e0ff */
[----:B------:R-:W-:-:S03]  /*3de0*/  F2FP.F16.E4M3.UNPACK_B R14, R14 ;  /* 0x0000000eff0e723e */ /* 0x000fc600020006ff */
[----:B------:R-:W-:Y:S01]  /*3df0*/  IMAD.X R13, RZ, RZ, R13, P1 ;  /* 0x000000ffff0d7224 */ /* 0x000fe200008e060d */
[----:B------:R-:W-:Y:S01]  /*3e00*/  ISETP.GE.AND P1, PT, R20, 0x9, PT ;  /* 0x000000091400780c */ /* 0x000fe20003f26270 */
[----:B-1----:R-:W-:Y:S02]  /*3e10*/  HADD2.F32 R15, -RZ, R14.H0_H0 ;  /* 0x2000000eff0f7230 */ /* 0x002fe40000004100 */
[-C--:B------:R-:W-:Y:S01]  /*3e20*/  IMAD R14, R13, R22.reuse, RZ ;  /* 0x000000160d0e7224 */ /* 0x080fe200078e02ff */
[----:B------:R-:W-:Y:S01]  /*3e30*/  ISETP.LT.OR P4, PT, R3, 0x1, !P1 ;  /* 0x000000010300780c */ /* 0x000fe20004f81670 */
[----:B------:R-:W-:-:S04]  /*3e40*/  IMAD.WIDE.U32 R10, R21, R22, R10 ;  /* 0x00000016150a7225 */ /* 0x000fc800078e000a */
[----:B------:R-:W-:Y:S01]  /*3e50*/  FMUL R12, R15, R94 ;  /* 0x0000005e0f0c7220 */ /* 0x000fe20000400000 */
[----:B------:R-:W-:-:S03]  /*3e60*/  IMAD R14, R21, R23, R14 ;  /* 0x00000017150e7224 */ /* 0x000fc600078e020e */
[----:B------:R-:W-:-:S01]  /*3e70*/  FFMA R12, R25, R93, R12 ;  /* 0x0000005d190c7223 */ /* 0x000fc2000000000c */
[----:B------:R-:W-:-:S04]  /*3e80*/  IADD3 R10, P3, R10, R100, RZ ;  /* 0x000000640a0a7210 */ /* 0x000fc80007f7e0ff */
[----:B------:R-:W-:Y:S02]  /*3e90*/  F2FP.SATFINITE.E4M3.F32.PACK_AB_MERGE_C R13, RZ, R12, RZ ;  /* 0x0000000cff0d723e */ /* 0x000fe400048070ff */
[----:B------:R-:W-:Y:S02]  /*3ea0*/  IADD3.X R11, R101, R11, R14, P3, !PT ;  /* 0x0000000b650b7210 */ /* 0x000fe40001ffe40e */
[----:B------:R-:W-:Y:S01]  /*3eb0*/  PRMT R12, RZ, 0x7610, R12 ;  /* 0x00007610ff0c7816 */ /* 0x000fe2000000000c */
[----:B------:R1:W-:Y:S01]  /*3ec0*/  @!P2 STG.E.U8 desc[UR36][R6.64+0x1], R13 ;  /* 0x0000010d0600a986 */ /* 0x0003e2000c101124 */
[----:B------:R-:W-:Y:S05]  /*3ed0*/  @P4 BRA `(.L_x_46) ;  /* 0x0000000000044947 */ /* 0x000fea0003800000 */
[----:B------:R3:W5:Y:S02]  /*3ee0*/  LDG.E.U8 R12, desc[UR36][R10.64] ;  /* 0x000000240a0c7981 */ /* 0x000764000c1e1100 */
.L_x_46:
[----:B------:R-:W-:Y:S05]  /*3ef0*/  BSYNC B1 ;  /* 0x0000000000017941 */ /* 0x000fea0003800000 */
.L_x_45:
[----:B-----5:R-:W-:Y:S01]  /*3f00*/  LOP3.LUT R12, R12, 0xff, RZ, 0xc0, !PT ;  /* 0x000000ff0c0c7812 */ /* 0x020fe200078ec0ff */
[----:B------:R-:W-:Y:S01]  /*3f10*/  BSSY B1, `(.L_x_47) ;  /* 0x000000b000017945 */ /* 0x000fe20003800000 */
[----:B------:R-:W-:Y:S02]  /*3f20*/  ISETP.LT.OR P2, PT, R3, 0x2, !P1 ;  /* 0x000000020300780c */ /* 0x000fe40004f41670 */
[----:B------:R-:W-:-:S05]  /*3f30*/  F2FP.F16.E4M3.UNPACK_B R12, R12 ;  /* 0x0000000cff0c723e */ /* 0x000fca00020006ff */
[----:B-1----:R-:W-:Y:S01]  /*3f40*/  HADD2.F32 R13, -RZ, R12.H0_H0 ;  /* 0x2000000cff0d7230 */ /* 0x002fe20000004100 */
[----:B------:R-:W-:-:S04]  /*3f50*/  PRMT R12, RZ, 0x7610, R12 ;  /* 0x00007610ff0c7816 */ /* 0x000fc8000000000c */
[----:B------:R-:W-:-:S04]  /*3f60*/  FMUL R13, R13, R94 ;  /* 0x0000005e0d0d7220 */ /* 0x000fc80000400000 */
[----:B------:R-:W-:-:S05]  /*3f70*/  FFMA R13, R26, R93, R13 ;  /* 0x0000005d1a0d7223 */ /* 0x000fca000000000d */
[----:B------:R-:W-:-:S05]  /*3f80*/  F2FP.SATFINITE.E4M3.F32.PACK_AB_MERGE_C R13, RZ, R13, RZ ;  /* 0x0000000dff0d723e */ /* 0x000fca00048070ff */
[----:B------:R1:W-:Y:S01]  /*3f90*/  @!P4 STG.E.U8 desc[UR36][R4.64], R13 ;  /* 0x0000000d0400c986 */ /* 0x0003e2000c101124 */
[----:B------:R-:W-:Y:S05]  /*3fa0*/  @P2 BRA `(.L_x_48) ;  /* 0x0000000000042947 */ /* 0x000fea0003800000 */
[----:B------:R4:W5:Y:S02]  /*3fb0*/  LDG.E.U8 R12, desc[UR36][R10.64+0x1] ;  /* 0x000001240a0c7981 */ /* 0x000964000c1e1100 */
.L_x_48:
[----:B------:R-:W-:Y:S05]  /*3fc0*/  BSYNC B1 ;  /* 0x0000000000017941 */ /* 0x000fea0003800000 */
.L_x_47:
[----:B-----5:R-:W-:Y:S01]  /*3fd0*/  LOP3.LUT R12, R12, 0xff, RZ, 0xc0, !PT ;  /* 0x000000ff0c0c7812 */ /* 0x020fe200078ec0ff */
[----:B------:R-:W-:Y:S01]  /*3fe0*/  BSSY B1, `(.L_x_49) ;  /* 0x000000b000017945 */ /* 0x000fe20003800000 */
[----:B------:R-:W-:Y:S02]  /*3ff0*/  ISETP.LT.OR P3, PT, R3, 0x9, !P0 ;  /* 0x000000090300780c */ /* 0x000fe40004761670 */
[----:B------:R-:W-:-:S05]  /*4000*/  F2FP.F16.E4M3.UNPACK_B R12, R12 ;  /* 0x0000000cff0c723e */ /* 0x000fca00020006ff */
[----:B-1----:R-:W-:-:S05]  /*4010*/  HADD2.F32 R13, -RZ, R12.H0_H0 ;  /* 0x2000000cff0d7230 */ /* 0x002fca0000004100 */
[----:B------:R-:W-:-:S04]  /*4020*/  FMUL R12, R13, R94 ;  /* 0x0000005e0d0c7220 */ /* 0x000fc80000400000 */
[----:B------:R-:W-:-:S05]  /*4030*/  FFMA R12, R27, R93, R12 ;  /* 0x0000005d1b0c7223 */ /* 0x000fca000000000c */
[----:B------:R-:W-:Y:S02]  /*4040*/  F2FP.SATFINITE.E4M3.F32.PACK_AB_MERGE_C R13, RZ, R12, RZ ;  /* 0x0000000cff0d723e */ /* 0x000fe400048070ff */
[----:B------:R-:W-:-:S03]  /*4050*/  PRMT R12, RZ, 0x7610, R12 ;  /* 0x00007610ff0c7816 */ /* 0x000fc6000000000c */
[----:B------:R1:W-:Y:S01]  /*4060*/  @!P2 STG.E.U8 desc[UR36][R4.64+0x1], R13 ;  /* 0x0000010d0400a986 */ /* 0x0003e2000c101124 */
[----:B------:R-:W-:Y:S05]  /*4070*/  @P3 BRA `(.L_x_50) ;  /* 0x0000000000043947 */ /* 0x000fea0003800000 */
[----:B------:R0:W5:Y:S02]  /*4080*/  LDG.E.U8 R12, desc[UR36][R8.64+0x8] ;  /* 0x00000824080c7981 */ /* 0x000164000c1e1100 */
.L_x_50:
[----:B------:R-:W-:Y:S05]  /*4090*/  BSYNC B1 ;  /* 0x0000000000017941 */ /* 0x000fea0003800000 */
.L_x_49:
        /* <DEDUP_REMOVED lines=12> */
.L_x_52:
[----:B------:R-:W-:Y:S05]  /*4160*/  BSYNC B1 ;  /* 0x0000000000017941 */ /* 0x000fea0003800000 */
.L_x_51:
        /* <DEDUP_REMOVED lines=12> */
.L_x_54:
[----:B------:R-:W-:Y:S05]  /*4230*/  BSYNC B1 ;  /* 0x0000000000017941 */ /* 0x000fea0003800000 */
.L_x_53:
        /* <DEDUP_REMOVED lines=12> */
.L_x_56:
[----:B------:R-:W-:Y:S05]  /*4300*/  BSYNC B1 ;  /* 0x0000000000017941 */ /* 0x000fea0003800000 */
.L_x_55:
        /* <DEDUP_REMOVED lines=12> */
.L_x_58:
[----:B------:R-:W-:Y:S05]  /*43d0*/  BSYNC B1 ;  /* 0x0000000000017941 */ /* 0x000fea0003800000 */
.L_x_57:
        /* <DEDUP_REMOVED lines=12> */
.L_x_60:
[----:B------:R-:W-:Y:S05]  /*44a0*/  BSYNC B1 ;  /* 0x0000000000017941 */ /* 0x000fea0003800000 */
.L_x_59:
        /* <DEDUP_REMOVED lines=12> */
.L_x_62:
[----:B------:R-:W-:Y:S05]  /*4570*/  BSYNC B1 ;  /* 0x0000000000017941 */ /* 0x000fea0003800000 */
.L_x_61:
        /* <DEDUP_REMOVED lines=12> */
.L_x_64:
[----:B------:R-:W-:Y:S05]  /*4640*/  BSYNC B1 ;  /* 0x0000000000017941 */ /* 0x000fea0003800000 */
.L_x_63:
        /* <DEDUP_REMOVED lines=12> */
.L_x_66:
[----:B------:R-:W-:Y:S05]  /*4710*/  BSYNC B1 ;  /* 0x0000000000017941 */ /* 0x000fea0003800000 */
.L_x_65:
        /* <DEDUP_REMOVED lines=12> */
.L_x_68:
[----:B------:R-:W-:Y:S05]  /*47e0*/  BSYNC B1 ;  /* 0x0000000000017941 */ /* 0x000fea0003800000 */
.L_x_67:
        /* <DEDUP_REMOVED lines=12> */
.L_x_70:
[----:B------:R-:W-:Y:S05]  /*48b0*/  BSYNC B1 ;  /* 0x0000000000017941 */ /* 0x000fea0003800000 */
.L_x_69:
        /* <DEDUP_REMOVED lines=12> */
.L_x_72:
[----:B------:R-:W-:Y:S05]  /*4980*/  BSYNC B1 ;  /* 0x0000000000017941 */ /* 0x000fea0003800000 */
.L_x_71:
        /* <DEDUP_REMOVED lines=12> */
.L_x_74:
[----:B------:R-:W-:Y:S05]  /*4a50*/  BSYNC B1 ;  /* 0x0000000000017941 */ /* 0x000fea0003800000 */
.L_x_73:
        /* <DEDUP_REMOVED lines=12> */
.L_x_76:
[----:B------:R-:W-:Y:S05]  /*4b20*/  BSYNC B1 ;  /* 0x0000000000017941 */ /* 0x000fea0003800000 */
.L_x_75:
        /* <DEDUP_REMOVED lines=12> */
.L_x_78:
[----:B------:R-:W-:Y:S05]  /*4bf0*/  BSYNC B1 ;  /* 0x0000000000017941 */ /* 0x000fea0003800000 */
.L_x_77:
        /* <DEDUP_REMOVED lines=12> */
.L_x_80:
[----:B------:R-:W-:Y:S05]  /*4cc0*/  BSYNC B1 ;  /* 0x0000000000017941 */ /* 0x000fea0003800000 */
.L_x_79:
        /* <DEDUP_REMOVED lines=12> */
.L_x_82:
[----:B------:R-:W-:Y:S05]  /*4d90*/  BSYNC B1 ;  /* 0x0000000000017941 */ /* 0x000fea0003800000 */
.L_x_81:
        /* <DEDUP_REMOVED lines=12> */
.L_x_84:
[----:B------:R-:W-:Y:S05]  /*4e60*/  BSYNC B1 ;  /* 0x0000000000017941 */ /* 0x000fea0003800000 */
.L_x_83:
        /* <DEDUP_REMOVED lines=12> */
.L_x_86:
[----:B------:R-:W-:Y:S05]  /*4f30*/  BSYNC B1 ;  /* 0x0000000000017941 */ /* 0x000fea0003800000 */
.L_x_85:
        /* <DEDUP_REMOVED lines=12> */
.L_x_88:
[----:B------:R-:W-:Y:S05]  /*5000*/  BSYNC B1 ;  /* 0x0000000000017941 */ /* 0x000fea0003800000 */
.L_x_87:
        /* <DEDUP_REMOVED lines=12> */
.L_x_90:
[----:B------:R-:W-:Y:S05]  /*50d0*/  BSYNC B1 ;  /* 0x0000000000017941 */ /* 0x000fea0003800000 */
.L_x_89:
        /* <DEDUP_REMOVED lines=12> */
.L_x_92:
[----:B------:R-:W-:Y:S05]  /*51a0*/  BSYNC B1 ;  /* 0x0000000000017941 */ /* 0x000fea0003800000 */
.L_x_91:
        /* <DEDUP_REMOVED lines=12> */
.L_x_94:
[----:B------:R-:W-:Y:S05]  /*5270*/  BSYNC B1 ;  /* 0x0000000000017941 */ /* 0x000fea0003800000 */
.L_x_93:
        /* <DEDUP_REMOVED lines=12> */
.L_x_96:
[----:B------:R-:W-:Y:S05]  /*5340*/  BSYNC B1 ;  /* 0x0000000000017941 */ /* 0x000fea0003800000 */
.L_x_95:
        /* <DEDUP_REMOVED lines=12> */
.L_x_98:
[----:B------:R-:W-:Y:S05]  /*5410*/  BSYNC B1 ;  /* 0x0000000000017941 */ /* 0x000fea0003800000 */
.L_x_97:
        /* <DEDUP_REMOVED lines=12> */
.L_x_100:
[----:B------:R-:W-:Y:S05]  /*54e0*/  BSYNC B1 ;  /* 0x0000000000017941 */ /* 0x000fea0003800000 */
.L_x_99:
        /* <DEDUP_REMOVED lines=12> */
.L_x_102:
[----:B------:R-:W-:Y:S05]  /*55b0*/  BSYNC B1 ;  /* 0x0000000000017941 */ /* 0x000fea0003800000 */
.L_x_101:
        /* <DEDUP_REMOVED lines=12> */
.L_x_104:
[----:B------:R-:W-:Y:S05]  /*5680*/  BSYNC B1 ;  /* 0x0000000000017941 */ /* 0x000fea0003800000 */
.L_x_103:
        /* <DEDUP_REMOVED lines=12> */
.L_x_106:
[----:B------:R-:W-:Y:S05]  /*5750*/  BSYNC B1 ;  /* 0x0000000000017941 */ /* 0x000fea0003800000 */
.L_x_105:
        /* <DEDUP_REMOVED lines=12> */
.L_x_108:
[----:B------:R-:W-:Y:S05]  /*5820*/  BSYNC B1 ;  /* 0x0000000000017941 */ /* 0x000fea0003800000 */
.L_x_107:
        /* <DEDUP_REMOVED lines=12> */
.L_x_110:
[----:B------:R-:W-:Y:S05]  /*58f0*/  BSYNC B1 ;  /* 0x0000000000017941 */ /* 0x000fea0003800000 */
.L_x_109:
        /* <DEDUP_REMOVED lines=12> */
.L_x_112:
[----:B------:R-:W-:Y:S05]  /*59c0*/  BSYNC B1 ;  /* 0x0000000000017941 */ /* 0x000fea0003800000 */
.L_x_111:
        /* <DEDUP_REMOVED lines=12> */
.L_x_114:
[----:B------:R-:W-:Y:S05]  /*5a90*/  BSYNC B1 ;  /* 0x0000000000017941 */ /* 0x000fea0003800000 */
.L_x_113:
        /* <DEDUP_REMOVED lines=12> */
.L_x_116:
[----:B------:R-:W-:Y:S05]  /*5b60*/  BSYNC B1 ;  /* 0x0000000000017941 */ /* 0x000fea0003800000 */
.L_x_115:
        /* <DEDUP_REMOVED lines=12> */
.L_x_118:
[----:B------:R-:W-:Y:S05]  /*5c30*/  BSYNC B1 ;  /* 0x0000000000017941 */ /* 0x000fea0003800000 */
.L_x_117:
        /* <DEDUP_REMOVED lines=12> */
.L_x_120:
[----:B------:R-:W-:Y:S05]  /*5d00*/  BSYNC B1 ;  /* 0x0000000000017941 */ /* 0x000fea0003800000 */
.L_x_119:
        /* <DEDUP_REMOVED lines=12> */
.L_x_122:
[----:B------:R-:W-:Y:S05]  /*5dd0*/  BSYNC B1 ;  /* 0x0000000000017941 */ /* 0x000fea0003800000 */
.L_x_121:
        /* <DEDUP_REMOVED lines=12> */
.L_x_124:
[----:B------:R-:W-:Y:S05]  /*5ea0*/  BSYNC B1 ;  /* 0x0000000000017941 */ /* 0x000fea0003800000 */
.L_x_123:
        /* <DEDUP_REMOVED lines=12> */
.L_x_126:
[----:B------:R-:W-:Y:S05]  /*5f70*/  BSYNC B1 ;  /* 0x0000000000017941 */ /* 0x000fea0003800000 */
.L_x_125:
        /* <DEDUP_REMOVED lines=12> */
.L_x_128:
[----:B------:R-:W-:Y:S05]  /*6040*/  BSYNC B1 ;  /* 0x0000000000017941 */ /* 0x000fea0003800000 */
.L_x_127:
        /* <DEDUP_REMOVED lines=12> */
.L_x_130:
[----:B------:R-:W-:Y:S05]  /*6110*/  BSYNC B1 ;  /* 0x0000000000017941 */ /* 0x000fea0003800000 */
.L_x_129:
        /* <DEDUP_REMOVED lines=12> */
.L_x_132:
[----:B------:R-:W-:Y:S05]  /*61e0*/  BSYNC B1 ;  /* 0x0000000000017941 */ /* 0x000fea0003800000 */
.L_x_131:
        /* <DEDUP_REMOVED lines=12> */
.L_x_134:
[----:B------:R-:W-:Y:S05]  /*62b0*/  BSYNC B1 ;  /* 0x0000000000017941 */ /* 0x000fea0003800000 */
.L_x_133:
        /* <DEDUP_REMOVED lines=12> */
.L_x_136:
[----:B------:R-:W-:Y:S05]  /*6380*/  BSYNC B1 ;  /* 0x0000000000017941 */ /* 0x000fea0003800000 */
.L_x_135:
        /* <DEDUP_REMOVED lines=12> */
.L_x_138:
[----:B------:R-:W-:Y:S05]  /*6450*/  BSYNC B1 ;  /* 0x0000000000017941 */ /* 0x000fea0003800000 */
.L_x_137:
        /* <DEDUP_REMOVED lines=12> */
.L_x_140:
[----:B------:R-:W-:Y:S05]  /*6520*/  BSYNC B1 ;  /* 0x0000000000017941 */ /* 0x000fea0003800000 */
.L_x_139:
        /* <DEDUP_REMOVED lines=12> */
.L_x_142:
[----:B------:R-:W-:Y:S05]  /*65f0*/  BSYNC B1 ;  /* 0x0000000000017941 */ /* 0x000fea0003800000 */
.L_x_141:
        /* <DEDUP_REMOVED lines=12> */
.L_x_144:
[----:B------:R-:W-:Y:S05]  /*66c0*/  BSYNC B1 ;  /* 0x0000000000017941 */ /* 0x000fea0003800000 */
.L_x_143:
        /* <DEDUP_REMOVED lines=12> */
.L_x_146:
[----:B------:R-:W-:Y:S05]  /*6790*/  BSYNC B1 ;  /* 0x0000000000017941 */ /* 0x000fea0003800000 */
.L_x_145:
        /* <DEDUP_REMOVED lines=12> */
.L_x_148:
[----:B------:R-:W-:Y:S05]  /*6860*/  BSYNC B1 ;  /* 0x0000000000017941 */ /* 0x000fea0003800000 */
.L_x_147:
        /* <DEDUP_REMOVED lines=12> */
.L_x_150:
[----:B------:R-:W-:Y:S05]  /*6930*/  BSYNC B1 ;  /* 0x0000000000017941 */ /* 0x000fea0003800000 */
.L_x_149:
        /* <DEDUP_REMOVED lines=12> */
.L_x_152:
[----:B------:R-:W-:Y:S05]  /*6a00*/  BSYNC B1 ;  /* 0x0000000000017941 */ /* 0x000fea0003800000 */
.L_x_151:
        /* <DEDUP_REMOVED lines=12> */
.L_x_154:
[----:B------:R-:W-:Y:S05]  /*6ad0*/  BSYNC B1 ;  /* 0x0000000000017941 */ /* 0x000fea0003800000 */
.L_x_153:
        /* <DEDUP_REMOVED lines=12> */
.L_x_156:
[----:B------:R-:W-:Y:S05]  /*6ba0*/  BSYNC B1 ;  /* 0x0000000000017941 */ /* 0x000fea0003800000 */
.L_x_155:
        /* <DEDUP_REMOVED lines=12> */
.L_x_158:
[----:B------:R-:W-:Y:S05]  /*6c70*/  BSYNC B1 ;  /* 0x0000000000017941 */ /* 0x000fea0003800000 */
.L_x_157:
        /* <DEDUP_REMOVED lines=12> */
.L_x_160:
[----:B------:R-:W-:Y:S05]  /*6d40*/  BSYNC B1 ;  /* 0x0000000000017941 */ /* 0x000fea0003800000 */
.L_x_159:
        /* <DEDUP_REMOVED lines=12> */
.L_x_162:
[----:B------:R-:W-:Y:S05]  /*6e10*/  BSYNC B1 ;  /* 0x0000000000017941 */ /* 0x000fea0003800000 */
.L_x_161:
        /* <DEDUP_REMOVED lines=12> */
.L_x_164:
[----:B------:R-:W-:Y:S05]  /*6ee0*/  BSYNC B1 ;  /* 0x0000000000017941 */ /* 0x000fea0003800000 */
.L_x_163:
[----:B-----5:R-:W-:Y:S01]  /*6ef0*/  LOP3.LUT R12, R12, 0xff, RZ, 0xc0, !PT ;  /* 0x000000ff0c0c7812 */ /* 0x020fe200078ec0ff */
[----:B------:R-:W-:Y:S01]  /*6f00*/  BSSY B1, `(.L_x_165) ;  /* 0x000000b000017945 */ /* 0x000fe20003800000 */
[----:B------:R-:W-:Y:S02]  /*6f10*/  ISETP.LT.OR P2, PT, R3, 0x79, !P1 ;  /* 0x000000790300780c */ /* 0x000fe40004f41670 */
[----:B------:R-:W-:-:S05]  /*6f20*/  F2FP.F16.E4M3.UNPACK_B R12, R12 ;  /* 0x0000000cff0c723e */ /* 0x000fca00020006ff */
[----:B0-2---:R-:W-:-:S05]  /*6f30*/  HADD2.F32 R9, -RZ, R12.H0_H0 ;  /* 0x2000000cff097230 */ /* 0x005fca0000004100 */
[----:B------:R-:W-:-:S04]  /*6f40*/  FMUL R8, R9, R94 ;  /* 0x0000005e09087220 */ /* 0x000fc80000400000 */
[----:B------:R-:W-:-:S05]  /*6f50*/  FFMA R8, R85, R93, R8 ;  /* 0x0000005d55087223 */ /* 0x000fca0000000008 */
[----:B------:R-:W-:Y:S02]  /*6f60*/  F2FP.SATFINITE.E4M3.F32.PACK_AB_MERGE_C R9, RZ, R8, RZ ;  /* 0x00000008ff09723e */ /* 0x000fe400048070ff */
[----:B------:R-:W-:-:S03]  /*6f70*/  PRMT R8, RZ, 0x7610, R8 ;  /* 0x00007610ff087816 */ /* 0x000fc60000000008 */
[----:B------:R0:W-:Y:S01]  /*6f80*/  @!P0 STG.E.U8 desc[UR36][R6.64+0x79], R9 ;  /* 0x0000790906008986 */ /* 0x0001e2000c101124 */
[----:B------:R-:W-:Y:S05]  /*6f90*/  @P2 BRA `(.L_x_166) ;  /* 0x0000000000042947 */ /* 0x000fea0003800000 */
[----:B------:R2:W5:Y:S02]  /*6fa0*/  LDG.E.U8 R8, desc[UR36][R10.64+0x78] ;  /* 0x000078240a087981 */ /* 0x000564000c1e1100 */
.L_x_166:
[----:B------:R-:W-:Y:S05]  /*6fb0*/  BSYNC B1 ;  /* 0x0000000000017941 */ /* 0x000fea0003800000 */
.L_x_165:
[----:B-----5:R-:W-:Y:S01]  /*6fc0*/  LOP3.LUT R8, R8, 0xff, RZ, 0xc0, !PT ;  /* 0x000000ff08087812 */ /* 0x020fe200078ec0ff */
[----:B------:R-:W-:Y:S01]  /*6fd0*/  BSSY B1, `(.L_x_167) ;  /* 0x000000b000017945 */ /* 0x000fe20003800000 */
[----:B------:R-:W-:Y:S02]  /*6fe0*/  ISETP.LT.OR P1, PT, R3, 0x7a, !P1 ;  /* 0x0000007a0300780c */ /* 0x000fe40004f21670 */
[----:B------:R-:W-:Y:S02]  /*6ff0*/  F2FP.F16.E4M3.UNPACK_B R8, R8 ;  /* 0x00000008ff08723e */ /* 0x000fe400020006ff */
[----:B------:R-:W-:-:S03]  /*7000*/  PRMT R3, RZ, 0x7610, R3 ;  /* 0x00007610ff037816 */ /* 0x000fc60000000003 */
[----:B01----:R-:W-:-:S05]  /*7010*/  HADD2.F32 R7, -RZ, R8.H0_H0 ;  /* 0x20000008ff077230 */ /* 0x003fca0000004100 */
[----:B------:R-:W-:-:S04]  /*7020*/  FMUL R7, R7, R94 ;  /* 0x0000005e07077220 */ /* 0x000fc80000400000 */
[----:B------:R-:W-:-:S05]  /*7030*/  FFMA R7, R86, R93, R7 ;  /* 0x0000005d56077223 */ /* 0x000fca0000000007 */
[----:B------:R-:W-:-:S05]  /*7040*/  F2FP.SATFINITE.E4M3.F32.PACK_AB_MERGE_C R7, RZ, R7, RZ ;  /* 0x00000007ff07723e */ /* 0x000fca00048070ff */
[----:B------:R0:W-:Y:S01]  /*7050*/  @!P2 STG.E.U8 desc[UR36][R4.64+0x78], R7 ;  /* 0x000078070400a986 */ /* 0x0001e2000c101124 */
[----:B------:R-:W-:Y:S05]  /*7060*/  @P1 BRA `(.L_x_168) ;  /* 0x0000000000041947 */ /* 0x000fea0003800000 */
[----:B------:R1:W5:Y:S02]  /*7070*/  LDG.E.U8 R3, desc[UR36][R10.64+0x79] ;  /* 0x000079240a037981 */ /* 0x000364000c1e1100 */
.L_x_168:
[----:B------:R-:W-:Y:S05]  /*7080*/  BSYNC B1 ;  /* 0x0000000000017941 */ /* 0x000fea0003800000 */
.L_x_167:
[----:B------:R-:W-:Y:S05]  /*7090*/  @P1 BRA `(.L_x_169) ;  /* 0x0000001000281947 */ /* 0x000fea0003800000 */
[----:B-----5:R-:W-:-:S04]  /*70a0*/  LOP3.LUT R3, R3, 0xff, RZ, 0xc0, !PT ;  /* 0x000000ff03037812 */ /* 0x020fc800078ec0ff */
[----:B------:R-:W-:-:S05]  /*70b0*/  F2FP.F16.E4M3.UNPACK_B R3, R3 ;  /* 0x00000003ff03723e */ /* 0x000fca00020006ff */
[----:B------:R-:W-:-:S05]  /*70c0*/  HADD2.F32 R3, -RZ, R3.H0_H0 ;  /* 0x20000003ff037230 */ /* 0x000fca0000004100 */
[----:B------:R-:W-:-:S04]  /*70d0*/  FMUL R6, R3, R94 ;  /* 0x0000005e03067220 */ /* 0x000fc80000400000 */
[----:B------:R-:W-:-:S05]  /*70e0*/  FFMA R6, R87, R93, R6 ;  /* 0x0000005d57067223 */ /* 0x000fca0000000006 */
[----:B------:R-:W-:-:S05]  /*70f0*/  F2FP.SATFINITE.E4M3.F32.PACK_AB_MERGE_C R3, RZ, R6, RZ ;  /* 0x00000006ff03723e */ /* 0x000fca00048070ff */
[----:B------:R0:W-:Y:S01]  /*7100*/  STG.E.U8 desc[UR36][R4.64+0x79], R3 ;  /* 0x0000790304007986 */ /* 0x0001e2000c101124 */
[----:B------:R-:W-:Y:S05]  /*7110*/  BRA `(.L_x_169) ;  /* 0x0000001000087947 */ /* 0x000fea0003800000 */
.L_x_40:
[----:B------:R-:W-:Y:S01]  /*7120*/  ISETP.GE.AND P1, PT, R20, 0x1, PT ;  /* 0x000000011400780c */ /* 0x000fe20003f26270 */
[-C--:B------:R-:W-:Y:S01]  /*7130*/  FMUL R24, R24, R93.reuse ;  /* 0x0000005d18187220 */ /* 0x080fe20000400000 */
[-C--:B------:R-:W-:Y:S01]  /*7140*/  FMUL R25, R25, R93.reuse ;  /* 0x0000005d19197220 */ /* 0x080fe20000400000 */
[----:B------:R-:W-:Y:S01]  /*7150*/  ISETP.GE.AND P0, PT, R20, 0x9, PT ;  /* 0x000000091400780c */ /* 0x000fe20003f06270 */
[-C--:B------:R-:W-:Y:S01]  /*7160*/  FMUL R26, R26, R93.reuse ;  /* 0x0000005d1a1a7220 */ /* 0x080fe20000400000 */
[----:B------:R-:W-:Y:S01]  /*7170*/  ISETP.LT.OR P2, PT, R3, 0x1, !P1 ;  /* 0x000000010300780c */ /* 0x000fe20004f41670 */
[-C--:B------:R-:W-:Y:S01]  /*7180*/  FMUL R27, R27, R93.reuse ;  /* 0x0000005d1b1b7220 */ /* 0x080fe20000400000 */
[----:B------:R-:W-:Y:S01]  /*7190*/  ISETP.LT.OR P3, PT, R3, 0x2, !P1 ;  /* 0x000000020300780c */ /* 0x000fe20004f61670 */
[-C--:B------:R-:W-:Y:S01]  /*71a0*/  FMUL R28, R28, R93.reuse ;  /* 0x0000005d1c1c7220 */ /* 0x080fe20000400000 */
[----:B------:R-:W-:Y:S01]  /*71b0*/  F2FP.SATFINITE.E4M3.F32.PACK_AB_MERGE_C R9, RZ, R24, RZ ;  /* 0x00000018ff09723e */ /* 0x000fe200048070ff */
[----:B------:R-:W-:Y:S01]  /*71c0*/  FMUL R29, R29, R93 ;  /* 0x0000005d1d1d7220 */ /* 0x000fe20000400000 */
[----:B------:R-:W-:Y:S01]  /*71d0*/  F2FP.SATFINITE.E4M3.F32.PACK_AB_MERGE_C R25, RZ, R25, RZ ;  /* 0x00000019ff19723e */ /* 0x000fe200048070ff */
[-C--:B------:R-:W-:Y:S01]  /*71e0*/  FMUL R30, R30, R93.reuse ;  /* 0x0000005d1e1e7220 */ /* 0x080fe20000400000 */
[----:B------:R-:W-:Y:S01]  /*71f0*/  ISETP.LT.OR P4, PT, R3, 0x9, !P1 ;  /* 0x000000090300780c */ /* 0x000fe20004f81670 */
[-C--:B------:R-:W-:Y:S01]  /*7200*/  FMUL R31, R31, R93.reuse ;  /* 0x0000005d1f1f7220 */ /* 0x080fe20000400000 */
[C---:B------:R-:W-:Y:S01]  /*7210*/  ISETP.LT.OR P5, PT, R3.reuse, 0xa, !P1 ;  /* 0x0000000a0300780c */ /* 0x040fe20004fa1670 */
[-C--:B------:R-:W-:Y:S01]  /*7220*/  FMUL R32, R32, R93.reuse ;  /* 0x0000005d20207220 */ /* 0x080fe20000400000 */
[----:B------:R-:W-:Y:S01]  /*7230*/  F2FP.SATFINITE.E4M3.F32.PACK_AB_MERGE_C R11, RZ, R26, RZ ;  /* 0x0000001aff0b723e */ /* 0x000fe200048070ff */
[----:B------:R0:W-:Y:S01]  /*7240*/  @!P2 STG.E.U8 desc[UR36][R6.64], R9 ;  /* 0x000000090600a986 */ /* 0x0001e2000c101124 */
[----:B------:R-:W-:Y:S01]  /*7250*/  ISETP.LT.OR P2, PT, R3, 0x1, !P0 ;  /* 0x000000010300780c */ /* 0x000fe20004741670 */
[----:B------:R-:W-:Y:S01]  /*7260*/  FMUL R33, R33, R93 ;  /* 0x0000005d21217220 */ /* 0x000fe20000400000 */
[----:B------:R-:W-:Y:S01]  /*7270*/  F2FP.SATFINITE.E4M3.F32.PACK_AB_MERGE_C R27, RZ, R27, RZ ;  /* 0x0000001bff1b723e */ /* 0x000fe200048070ff */
[----:B------:R-:W-:Y:S01]  /*7280*/  @!P3 STG.E.U8 desc[UR36][R6.64+0x1], R25 ;  /* 0x000001190600b986 */ /* 0x000fe2000c101124 */
[----:B------:R-:W-:Y:S01]  /*7290*/  ISETP.LT.OR P3, PT, R3, 0x2, !P0 ;  /* 0x000000020300780c */ /* 0x000fe20004761670 */
[----:B------:R-:W-:Y:S01]  /*72a0*/  FMUL R34, R34, R93 ;  /* 0x0000005d22227220 */ /* 0x000fe20000400000 */
[----:B------:R-:W-:Y:S01]  /*72b0*/  F2FP.SATFINITE.E4M3.F32.PACK_AB_MERGE_C R29, RZ, R29, RZ ;  /* 0x0000001dff1d723e */ /* 0x000fe200048070ff */
[----:B------:R-:W-:Y:S01]  /*72c0*/  FMUL R35, R35, R93 ;  /* 0x0000005d23237220 */ /* 0x000fe20000400000 */
[----:B------:R-:W-:Y:S01]  /*72d0*/  F2FP.SATFINITE.E4M3.F32.PACK_AB_MERGE_C R31, RZ, R31, RZ ;  /* 0x0000001fff1f723e */ /* 0x000fe200048070ff */
[----:B------:R-:W-:Y:S01]  /*72e0*/  FMUL R36, R36, R93 ;  /* 0x0000005d24247220 */ /* 0x000fe20000400000 */
[----:B------:R-:W-:Y:S01]  /*72f0*/  F2FP.SATFINITE.E4M3.F32.PACK_AB_MERGE_C R33, RZ, R33, RZ ;  /* 0x00000021ff21723e */ /* 0x000fe200048070ff */
[-C--:B------:R-:W-:Y:S01]  /*7300*/  FMUL R37, R37, R93.reuse ;  /* 0x0000005d25257220 */ /* 0x080fe20000400000 */
[----:B0-----:R-:W-:Y:S01]  /*7310*/  F2FP.SATFINITE.E4M3.F32.PACK_AB_MERGE_C R9, RZ, R28, RZ ;  /* 0x0000001cff09723e */ /* 0x001fe200048070ff */
[----:B------:R0:W-:Y:S01]  /*7320*/  @!P2 STG.E.U8 desc[UR36][R4.64], R11 ;  /* 0x0000000b0400a986 */ /* 0x0001e2000c101124 */
[C---:B------:R-:W-:Y:S01]  /*7330*/  ISETP.LT.OR P2, PT, R3.reuse, 0x9, !P0 ;  /* 0x000000090300780c */ /* 0x040fe20004741670 */
[----:B------:R-:W-:Y:S01]  /*7340*/  FMUL R38, R38, R93 ;  /* 0x0000005d26267220 */ /* 0x000fe20000400000 */
[----:B------:R-:W-:Y:S01]  /*7350*/  F2FP.SATFINITE.E4M3.F32.PACK_AB_MERGE_C R35, RZ, R35, RZ ;  /* 0x00000023ff23723e */ /* 0x000fe200048070ff */
[----:B------:R-:W-:Y:S01]  /*7360*/  @!P3 STG.E.U8 desc[UR36][R4.64+0x1], R27 ;  /* 0x0000011b0400b986 */ /* 0x000fe2000c101124 */
[----:B------:R-:W-:Y:S01]  /*7370*/  ISETP.LT.OR P3, PT, R3, 0xa, !P0 ;  /* 0x0000000a0300780c */ /* 0x000fe20004761670 */
[----:B------:R-:W-:Y:S01]  /*7380*/  FMUL R39, R39, R93 ;  /* 0x0000005d27277220 */ /* 0x000fe20000400000 */
[----:B------:R-:W-:Y:S01]  /*7390*/  F2FP.SATFINITE.E4M3.F32.PACK_AB_MERGE_C R37, RZ, R37, RZ ;  /* 0x00000025ff25723e */ /* 0x000fe200048070ff */
[----:B------:R1:W-:Y:S01]  /*73a0*/  @!P4 STG.E.U8 desc[UR36][R6.64+0x8], R9 ;  /* 0x000008090600c986 */ /* 0x0003e2000c101124 */
[----:B------:R-:W-:Y:S01]  /*73b0*/  ISETP.LT.OR P4, PT, R3, 0x11, !P1 ;  /* 0x000000110300780c */ /* 0x000fe20004f81670 */
[-C--:B------:R-:W-:Y:S01]  /*73c0*/  FMUL R40, R40, R93.reuse ;  /* 0x0000005d28287220 */ /* 0x080fe20000400000 */
[-C--:B------:R-:W-:Y:S01]  /*73d0*/  FMUL R41, R41, R93.reuse ;  /* 0x0000005d29297220 */ /* 0x080fe20000400000 */
[----:B------:R-:W-:Y:S01]  /*73e0*/  @!P5 STG.E.U8 desc[UR36][R6.64+0x9], R29 ;  /* 0x0000091d0600d986 */ /* 0x000fe2000c101124 */
[----:B------:R-:W-:Y:S01]  /*73f0*/  ISETP.LT.OR P5, PT, R3, 0x12, !P1 ;  /* 0x000000120300780c */ /* 0x000fe20004fa1670 */
[-C--:B------:R-:W-:Y:S01]  /*7400*/  FMUL R42, R42, R93.reuse ;  /* 0x0000005d2a2a7220 */ /* 0x080fe20000400000 */
[----:B0-----:R-:W-:Y:S01]  /*7410*/  F2FP.SATFINITE.E4M3.F32.PACK_AB_MERGE_C R11, RZ, R30, RZ ;  /* 0x0000001eff0b723e */ /* 0x001fe200048070ff */
[----:B------:R-:W-:Y:S01]  /*7420*/  FMUL R43, R43, R93 ;  /* 0x0000005d2b2b7220 */ /* 0x000fe20000400000 */
[----:B------:R-:W-:Y:S01]  /*7430*/  F2FP.SATFINITE.E4M3.F32.PACK_AB_MERGE_C R39, RZ, R39, RZ ;  /* 0x00000027ff27723e */ /* 0x000fe200048070ff */
[----:B------:R-:W-:Y:S01]  /*7440*/  @!P3 STG.E.U8 desc[UR36][R4.64+0x9], R31 ;  /* 0x0000091f0400b986 */ /* 0x000fe2000c101124 */
[C---:B------:R-:W-:Y:S01]  /*7450*/  ISETP.LT.OR P3, PT, R3.reuse, 0x12, !P0 ;  /* 0x000000120300780c */ /* 0x040fe20004761670 */
[-C--:B------:R-:W-:Y:S01]  /*7460*/  FMUL R44, R44, R93.reuse ;  /* 0x0000005d2c2c7220 */ /* 0x080fe20000400000 */
[----:B-1----:R-:W-:Y:S01]  /*7470*/  F2FP.SATFINITE.E4M3.F32.PACK_AB_MERGE_C R9, RZ, R32, RZ ;  /* 0x00000020ff09723e */ /* 0x002fe200048070ff */
[----:B------:R0:W-:Y:S01]  /*7480*/  @!P2 STG.E.U8 desc[UR36][R4.64+0x8], R11 ;  /* 0x0000080b0400a986 */ /* 0x0001e2000c101124 */
[----:B------:R-:W-:Y:S01]  /*7490*/  ISETP.LT.OR P2, PT, R3, 0x11, !P0 ;  /* 0x000000110300780c */ /* 0x000fe20004741670 */
[----:B------:R-:W-:Y:S01]  /*74a0*/  FMUL R45, R45, R93 ;  /* 0x0000005d2d2d7220 */ /* 0x000fe20000400000 */
[----:B------:R-:W-:Y:S01]  /*74b0*/  F2FP.SATFINITE.E4M3.F32.PACK_AB_MERGE_C R41, RZ, R41, RZ ;  /* 0x00000029ff29723e */ /* 0x000fe200048070ff */
        /* <DEDUP_REMOVED lines=8> */
[----:B------:R-:W-:Y:S01]  /*7540*/  @!P3 STG.E.U8 desc[UR36][R4.64+0x11], R35 ;  /* 0x000011230400b986 */ /* 0x000fe2000c101124 */
[----:B0-----:R-:W-:Y:S01]  /*7550*/  F2FP.SATFINITE.E4M3.F32.PACK_AB_MERGE_C R11, RZ, R34, RZ ;  /* 0x00000022ff0b723e */ /* 0x001fe200048070ff */
[-C--:B------:R-:W-:Y:S01]  /*7560*/  FMUL R48, R48, R93.reuse ;  /* 0x0000005d30307220 */ /* 0x080fe20000400000 */
[----:B------:R-:W-:Y:S01]  /*7570*/  ISETP.LT.OR P3, PT, R3, 0x1a, !P0 ;  /* 0x0000001a0300780c */ /* 0x000fe20004761670 */
[-C--:B------:R-:W-:Y:S01]  /*7580*/  FMUL R49, R49, R93.reuse ;  /* 0x0000005d31317220 */ /* 0x080fe20000400000 */
[----:B-1----:R-:W-:Y:S01]  /*7590*/  F2FP.SATFINITE.E4M3.F32.PACK_AB_MERGE_C R9, RZ, R36, RZ ;  /* 0x00000024ff09723e */ /* 0x002fe200048070ff */
[----:B------:R0:W-:Y:S01]  /*75a0*/  @!P2 STG.E.U8 desc[UR36][R4.64+0x10], R11 ;  /* 0x0000100b0400a986 */ /* 0x0001e2000c101124 */
[C---:B------:R-:W-:Y:S01]  /*75b0*/  ISETP.LT.OR P2, PT, R3.reuse, 0x19, !P0 ;  /* 0x000000190300780c */ /* 0x040fe20004741670 */
[----:B------:R-:W-:Y:S01]  /*75c0*/  FMUL R50, R50, R93 ;  /* 0x0000005d32327220 */ /* 0x000fe20000400000 */
[----:B------:R-:W-:Y:S01]  /*75d0*/  F2FP.SATFINITE.E4M3.F32.PACK_AB_MERGE_C R47, RZ, R47, RZ ;  /* 0x0000002fff2f723e */ /* 0x000fe200048070ff */
[----:B------:R1:W-:Y:S01]  /*75e0*/  @!P4 STG.E.U8 desc[UR36][R6.64+0x18], R9 ;  /* 0x000018090600c986 */ /* 0x0003e2000c101124 */
[----:B------:R-:W-:Y:S01]  /*75f0*/  ISETP.LT.OR P4, PT, R3, 0x21, !P1 ;  /* 0x000000210300780c */ /* 0x000fe20004f81670 */
[----:B------:R-:W-:Y:S01]  /*7600*/  FMUL R51, R51, R93 ;  /* 0x0000005d33337220 */ /* 0x000fe20000400000 */
[----:B------:R-:W-:Y:S01]  /*7610*/  F2FP.SATFINITE.E4M3.F32.PACK_AB_MERGE_C R49, RZ, R49, RZ ;  /* 0x00000031ff31723e */ /* 0x000fe200048070ff */
[----:B------:R-:W-:Y:S01]  /*7620*/  @!P5 STG.E.U8 desc[UR36][R6.64+0x19], R37 ;  /* 0x000019250600d986 */ /* 0x000fe2000c101124 */
[----:B------:R-:W-:Y:S01]  /*7630*/  ISETP.LT.OR P5, PT, R3, 0x22, !P1 ;  /* 0x000000220300780c */ /* 0x000fe20004fa1670 */
[-C--:B------:R-:W-:Y:S01]  /*7640*/  FMUL R52, R52, R93.reuse ;  /* 0x0000005d34347220 */ /* 0x080fe20000400000 */
[-C--:B------:R-:W-:Y:S01]  /*7650*/  FMUL R53, R53, R93.reuse ;  /* 0x0000005d35357220 */ /* 0x080fe20000400000 */
[----:B0-----:R-:W-:Y:S01]  /*7660*/  F2FP.SATFINITE.E4M3.F32.PACK_AB_MERGE_C R11, RZ, R38, RZ ;  /* 0x00000026ff0b723e */ /* 0x001fe200048070ff */
        /* <DEDUP_REMOVED lines=112> */
[-C--:B------:R-:W-:Y:S01]  /*7d70*/  FMUL R85, R85, R93.reuse ;  /* 0x0000005d55557220 */ /* 0x080fe20000400000 */
[-C--:B------:R-:W-:Y:S01]  /*7d80*/  FMUL R86, R86, R93.reuse ;  /* 0x0000005d56567220 */ /* 0x080fe20000400000 */
[----:B------:R1:W-:Y:S01]  /*7d90*/  @!P4 STG.E.U8 desc[UR36][R6.64+0x50], R9 ;  /* 0x000050090600c986 */ /* 0x0003e2000c101124 */
[----:B------:R-:W-:Y:S01]  /*7da0*/  ISETP.LT.OR P4, PT, R3, 0x59, !P1 ;  /* 0x000000590300780c */ /* 0x000fe20004f81670 */
[----:B------:R-:W-:Y:S01]  /*7db0*/  FMUL R87, R87, R93 ;  /* 0x0000005d57577220 */ /* 0x000fe20000400000 */
[----:B------:R-:W-:Y:S01]  /*7dc0*/  F2FP.SATFINITE.E4M3.F32.PACK_AB_MERGE_C R83, RZ, R83, RZ ;  /* 0x00000053ff53723e */ /* 0x000fe200048070ff */
[----:B------:R-:W-:Y:S01]  /*7dd0*/  @!P5 STG.E.U8 desc[UR36][R6.64+0x51], R65 ;  /* 0x000051410600d986 */ /* 0x000fe2000c101124 */
[----:B------:R-:W-:-:S02]  /*7de0*/  ISETP.LT.OR P5, PT, R3, 0x5a, !P1 ;  /* 0x0000005a0300780c */ /* 0x000fc40004fa1670 */
[----:B------:R-:W-:Y:S01]  /*7df0*/  F2FP.SATFINITE.E4M3.F32.PACK_AB_MERGE_C R85, RZ, R85, RZ ;  /* 0x00000055ff55723e */ /* 0x000fe200048070ff */
[----:B------:R-:W-:Y:S01]  /*7e00*/  @!P3 STG.E.U8 desc[UR36][R4.64+0x51], R67 ;  /* 0x000051430400b986 */ /* 0x000fe2000c101124 */
[----:B0-----:R-:W-:Y:S02]  /*7e10*/  F2FP.SATFINITE.E4M3.F32.PACK_AB_MERGE_C R11, RZ, R66, RZ ;  /* 0x00000042ff0b723e */ /* 0x001fe400048070ff */
[C---:B------:R-:W-:Y:S02]  /*7e20*/  ISETP.LT.OR P3, PT, R3.reuse, 0x5a, !P0 ;  /* 0x0000005a0300780c */ /* 0x040fe40004761670 */
[----:B-1----:R-:W-:Y:S01]  /*7e30*/  F2FP.SATFINITE.E4M3.F32.PACK_AB_MERGE_C R9, RZ, R68, RZ ;  /* 0x00000044ff09723e */ /* 0x002fe200048070ff */
[----:B------:R0:W-:Y:S01]  /*7e40*/  @!P2 STG.E.U8 desc[UR36][R4.64+0x50], R11 ;  /* 0x0000500b0400a986 */ /* 0x0001e2000c101124 */
[C---:B------:R-:W-:Y:S02]  /*7e50*/  ISETP.LT.OR P2, PT, R3.reuse, 0x59, !P0 ;  /* 0x000000590300780c */ /* 0x040fe40004741670 */
[----:B------:R-:W-:Y:S01]  /*7e60*/  F2FP.SATFINITE.E4M3.F32.PACK_AB_MERGE_C R87, RZ, R87, RZ ;  /* 0x00000057ff57723e */ /* 0x000fe200048070ff */
[----:B------:R1:W-:Y:S01]  /*7e70*/  @!P4 STG.E.U8 desc[UR36][R6.64+0x58], R9 ;  /* 0x000058090600c986 */ /* 0x0003e2000c101124 */
[----:B------:R-:W-:-:S03]  /*7e80*/  ISETP.LT.OR P4, PT, R3, 0x61, !P1 ;  /* 0x000000610300780c */ /* 0x000fc60004f81670 */
[----:B------:R-:W-:Y:S01]  /*7e90*/  @!P5 STG.E.U8 desc[UR36][R6.64+0x59], R69 ;  /* 0x000059450600d986 */ /* 0x000fe2000c101124 */
[C---:B------:R-:W-:Y:S02]  /*7ea0*/  ISETP.LT.OR P5, PT, R3.reuse, 0x62, !P1 ;  /* 0x000000620300780c */ /* 0x040fe40004fa1670 */
[----:B0-----:R-:W-:Y:S01]  /*7eb0*/  F2FP.SATFINITE.E4M3.F32.PACK_AB_MERGE_C R11, RZ, R70, RZ ;  /* 0x00000046ff0b723e */ /* 0x001fe200048070ff */
[----:B------:R-:W-:Y:S01]  /*7ec0*/  @!P3 STG.E.U8 desc[UR36][R4.64+0x59], R71 ;  /* 0x000059470400b986 */ /* 0x000fe2000c101124 */
[C---:B------:R-:W-:Y:S02]  /*7ed0*/  ISETP.LT.OR P3, PT, R3.reuse, 0x62, !P0 ;  /* 0x000000620300780c */ /* 0x040fe40004761670 */
[----:B-1----:R-:W-:Y:S01]  /*7ee0*/  F2FP.SATFINITE.E4M3.F32.PACK_AB_MERGE_C R9, RZ, R72, RZ ;  /* 0x00000048ff09723e */ /* 0x002fe200048070ff */
[----:B------:R0:W-:Y:S01]  /*7ef0*/  @!P2 STG.E.U8 desc[UR36][R4.64+0x58], R11 ;  /* 0x0000580b0400a986 */ /* 0x0001e2000c101124 */
[----:B------:R-:W-:-:S03]  /*7f00*/  ISETP.LT.OR P2, PT, R3, 0x61, !P0 ;  /* 0x000000610300780c */ /* 0x000fc60004741670 */
        /* <DEDUP_REMOVED lines=13> */
[----:B------:R-:W-:Y:S02]  /*7fe0*/  ISETP.LT.OR P5, PT, R3, 0x71, !P1 ;  /* 0x000000710300780c */ /* 0x000fe40004fa1670 */
[----:B0-----:R-:W-:Y:S02]  /*7ff0*/  F2FP.SATFINITE.E4M3.F32.PACK_AB_MERGE_C R11, RZ, R78, RZ ;  /* 0x0000004eff0b723e */ /* 0x001fe400048070ff */
[----:B-1----:R-:W-:-:S03]  /*8000*/  F2FP.SATFINITE.E4M3.F32.PACK_AB_MERGE_C R9, RZ, R80, RZ ;  /* 0x00000050ff09723e */ /* 0x002fc600048070ff */
[----:B------:R0:W-:Y:S01]  /*8010*/  @!P2 STG.E.U8 desc[UR36][R4.64+0x68], R11 ;  /* 0x0000680b0400a986 */ /* 0x0001e2000c101124 */
[----:B------:R-:W-:-:S03]  /*8020*/  ISETP.LT.OR P2, PT, R3, 0x71, !P0 ;  /* 0x000000710300780c */ /* 0x000fc60004741670 */
[----:B------:R-:W-:Y:S01]  /*8030*/  @!P4 STG.E.U8 desc[UR36][R4.64+0x69], R79 ;  /* 0x0000694f0400c986 */ /* 0x000fe2000c101124 */
[----:B------:R-:W-:-:S03]  /*8040*/  ISETP.LT.OR P4, PT, R3, 0x72, !P0 ;  /* 0x000000720300780c */ /* 0x000fc60004781670 */
[----:B------:R-:W-:Y:S01]  /*8050*/  @!P3 STG.E.U8 desc[UR36][R6.64+0x71], R81 ;  /* 0x000071510600b986 */ /* 0x000fe2000c101124 */
[C---:B------:R-:W-:Y:S02]  /*8060*/  ISETP.LT.OR P3, PT, R3.reuse, 0x79, !P1 ;  /* 0x000000790300780c */ /* 0x040fe40004f61670 */
[C---:B------:R-:W-:Y:S01]  /*8070*/  ISETP.LT.OR P1, PT, R3.reuse, 0x7a, !P1 ;  /* 0x0000007a0300780c */ /* 0x040fe20004f21670 */
[----:B------:R1:W-:Y:S01]  /*8080*/  @!P5 STG.E.U8 desc[UR36][R6.64+0x70], R9 ;  /* 0x000070090600d986 */ /* 0x0003e2000c101124 */
[C---:B------:R-:W-:Y:S02]  /*8090*/  ISETP.LT.OR P5, PT, R3.reuse, 0x79, !P0 ;  /* 0x000000790300780c */ /* 0x040fe400047a1670 */
[----:B------:R-:W-:Y:S02]  /*80a0*/  ISETP.LT.OR P0, PT, R3, 0x7a, !P0 ;  /* 0x0000007a0300780c */ /* 0x000fe40004701670 */
[----:B------:R-:W-:Y:S01]  /*80b0*/  F2FP.SATFINITE.E4M3.F32.PACK_AB_MERGE_C R3, RZ, R82, RZ ;  /* 0x00000052ff03723e */ /* 0x000fe200048070ff */
[----:B------:R2:W-:Y:S01]  /*80c0*/  @!P4 STG.E.U8 desc[UR36][R4.64+0x71], R83 ;  /* 0x000071530400c986 */ /* 0x0005e2000c101124 */
[----:B0-----:R-:W-:-:S03]  /*80d0*/  F2FP.SATFINITE.E4M3.F32.PACK_AB_MERGE_C R11, RZ, R86, RZ ;  /* 0x00000056ff0b723e */ /* 0x001fc600048070ff */
[----:B------:R2:W-:Y:S01]  /*80e0*/  @!P2 STG.E.U8 desc[UR36][R4.64+0x70], R3 ;  /* 0x000070030400a986 */ /* 0x0005e2000c101124 */
[----:B-1----:R-:W-:-:S03]  /*80f0*/  F2FP.SATFINITE.E4M3.F32.PACK_AB_MERGE_C R9, RZ, R84, RZ ;  /* 0x00000054ff09723e */ /* 0x002fc600048070ff */
[----:B------:R2:W-:Y:S04]  /*8100*/  @!P1 STG.E.U8 desc[UR36][R6.64+0x79], R85 ;  /* 0x0000795506009986 */ /* 0x0005e8000c101124 */
[----:B------:R2:W-:Y:S04]  /*8110*/  @!P3 STG.E.U8 desc[UR36][R6.64+0x78], R9 ;  /* 0x000078090600b986 */ /* 0x0005e8000c101124 */
[----:B------:R2:W-:Y:S04]  /*8120*/  @!P5 STG.E.U8 desc[UR36][R4.64+0x78], R11 ;  /* 0x0000780b0400d986 */ /* 0x0005e8000c101124 */
[----:B------:R2:W-:Y:S02]  /*8130*/  @!P0 STG.E.U8 desc[UR36][R4.64+0x79], R87 ;  /* 0x0000795704008986 */ /* 0x0005e4000c101124 */
.L_x_169:
[----:B------:R-:W-:Y:S05]  /*8140*/  BSYNC B0 ;  /* 0x0000000000007941 */ /* 0x000fea0003800000 */
.L_x_39:
[----:B------:R-:W-:Y:S01]  /*8150*/  IADD3 R16, P0, R16, UR38, RZ ;  /* 0x0000002610107c10 */ /* 0x000fe2000ff1e0ff */
[----:B------:R-:W-:Y:S01]  /*8160*/  ULDC.64 UR4, c[0x0][0x650] ;  /* 0x0001940000047ab9 */ /* 0x000fe20000000a00 */
[----:B0-2--5:R-:W-:Y:S01]  /*8170*/  PRMT R3, RZ, 0x7610, R3 ;  /* 0x00007610ff037816 */ /* 0x025fe20000000003 */
[----:B------:R-:W-:Y:S01]  /*8180*/  IMAD.MOV.U32 R92, RZ, RZ, -0x1 ;  /* 0xffffffffff5c7424 */ /* 0x000fe200078e00ff */
[----:B------:R-:W-:Y:S01]  /*8190*/  IADD3.X R17, R17, UR42, RZ, P0, !PT ;  /* 0x0000002a11117c10 */ /* 0x000fe200087fe4ff */
[----:B------:R-:W-:Y:S01]  /*81a0*/  IMAD.MOV.U32 R88, RZ, RZ, -0x1 ;  /* 0xffffffffff587424 */ /* 0x000fe200078e00ff */
[----:B------:R-:W-:-:S04]  /*81b0*/  ISETP.GE.U32.AND P0, PT, R16, UR4, PT ;  /* 0x0000000410007c0c */ /* 0x000fc8000bf06070 */
[----:B------:R-:W-:-:S13]  /*81c0*/  ISETP.GE.U32.AND.EX P0, PT, R17, UR5, PT, P0 ;  /* 0x0000000511007c0c */ /* 0x000fda000bf06100 */
[----:B------:R-:W-:Y:S05]  /*81d0*/  @P0 BRA `(.L_x_170) ;  /* 0x00000004004c0947 */ /* 0x000fea0003800000 */
[----:B-1-34-:R-:W0:Y:S01]  /*81e0*/  LDC.64 R10, c[0x0][0x628] ;  /* 0x00018a00ff0a7b82 */ /* 0x01ae220000000a00 */
[----:B------:R-:W1:Y:S01]  /*81f0*/  S2R R12, SR_CTAID.X ;  /* 0x00000000000c7919 */ /* 0x000e620000002500 */
[----:B------:R-:W-:Y:S02]  /*8200*/  IMAD.MOV.U32 R8, RZ, RZ, R16 ;  /* 0x000000ffff087224 */ /* 0x000fe400078e0010 */
[----:B------:R-:W-:Y:S01]  /*8210*/  IMAD.MOV.U32 R9, RZ, RZ, R17 ;  /* 0x000000ffff097224 */ /* 0x000fe200078e0011 */
[----:B------:R-:W2:Y:S03]  /*8220*/  S2R R20, SR_CTAID.Y ;  /* 0x0000000000147919 */ /* 0x000ea60000002600 */
[----:B------:R-:W3:Y:S08]  /*8230*/  LDC R0, c[0x0][0x630] ;  /* 0x00018c00ff007b82 */ /* 0x000ef00000000800 */
[----:B------:R-:W4:Y:S01]  /*8240*/  LDC.64 R14, c[0x0][0x620] ;  /* 0x00018800ff0e7b82 */ /* 0x000f220000000a00 */
[----:B0-----:R-:W-:-:S04]  /*8250*/  ISETP.NE.U32.AND P0, PT, R10, RZ, PT ;  /* 0x000000ff0a00720c */ /* 0x001fc80003f05070 */
[----:B------:R-:W-:-:S13]  /*8260*/  ISETP.NE.AND.EX P0, PT, R11, RZ, PT, P0 ;  /* 0x000000ff0b00720c */ /* 0x000fda0003f05300 */
[----:B-1234-:R-:W-:Y:S05]  /*8270*/  @!P0 BRA `(.L_x_171) ;  /* 0x0000000000288947 */ /* 0x01efea0003800000 */
        /* <DEDUP_REMOVED lines=10> */
.L_x_171:
[-CC-:B------:R-:W-:Y:S01]  /*8320*/  SHF.R.U64 R88, R8, R0.reuse, R9.reuse ;  /* 0x0000000008587219 */ /* 0x180fe20000001209 */
[----:B------:R-:W0:Y:S01]  /*8330*/  LDC.64 R24, c[0x0][0x640] ;  /* 0x00019000ff187b82 */ /* 0x000e220000000a00 */
[----:B------:R-:W-:Y:S01]  /*8340*/  SHF.R.U32.HI R0, RZ, R0, R9 ;  /* 0x00000000ff007219 */ /* 0x000fe20000011609 */
[----:B------:R-:W-:Y:S01]  /*8350*/  ULDC UR4, c[0x0][0x150] ;  /* 0x0000540000047ab9 */ /* 0x000fe20000000800 */
[----:B------:R-:W-:Y:S02]  /*8360*/  IADD3 R3, P0, RZ, -R88, RZ ;  /* 0x80000058ff037210 */ /* 0x000fe40007f1e0ff */
[----:B------:R-:W-:-:S03]  /*8370*/  I2FP.F32.U32 R7, R12 ;  /* 0x0000000c00077245 */ /* 0x000fc60000201000 */
[----:B------:R-:W1:Y:S01]  /*8380*/  LDC R6, c[0x0][0x618] ;  /* 0x00018600ff067b82 */ /* 0x000e620000000800 */
[----:B------:R-:W-:Y:S02]  /*8390*/  IMAD.X R5, RZ, RZ, ~R0, P0 ;  /* 0x000000ffff057224 */ /* 0x000fe400000e0e00 */
[----:B------:R-:W-:Y:S01]  /*83a0*/  FMUL R7, R7, UR4 ;  /* 0x0000000407077c20 */ /* 0x000fe20008400000 */
[----:B------:R-:W-:Y:S01]  /*83b0*/  ULDC UR4, c[0x0][0x154] ;  /* 0x0000550000047ab9 */ /* 0x000fe20000000800 */
[-C--:B------:R-:W-:Y:S02]  /*83c0*/  IMAD R0, R5, R14.reuse, RZ ;  /* 0x0000000e05007224 */ /* 0x080fe400078e02ff */
[C---:B------:R-:W-:Y:S01]  /*83d0*/  IMAD.WIDE.U32 R4, R3.reuse, R14, R16 ;  /* 0x0000000e03047225 */ /* 0x040fe200078e0010 */
[----:B------:R-:W2:Y:S01]  /*83e0*/  LDC R8, c[0x0][0x608] ;  /* 0x00018200ff087b82 */ /* 0x000ea20000000800 */
[----:B------:R-:W3:Y:S02]  /*83f0*/  F2I.U32.TRUNC.NTZ R7, R7 ;  /* 0x0000000700077305 */ /* 0x000ee4000020f000 */
[----:B------:R-:W-:Y:S01]  /*8400*/  IMAD R3, R3, R15, R0 ;  /* 0x0000000f03037224 */ /* 0x000fe200078e0200 */
[----:B------:R-:W-:-:S03]  /*8410*/  I2FP.F32.U32 R0, R20 ;  /* 0x0000001400007245 */ /* 0x000fc60000201000 */
[----:B------:R-:W-:Y:S01]  /*8420*/  IMAD.IADD R3, R5, 0x1, R3 ;  /* 0x0000000105037824 */ /* 0x000fe200078e0203 */
[----:B------:R-:W4:Y:S01]  /*8430*/  LDC R11, c[0x0][0x658] ;  /* 0x00019600ff0b7b82 */ /* 0x000f220000000800 */
[----:B0-----:R-:W-:-:S04]  /*8440*/  ISETP.NE.U32.AND P0, PT, R24, RZ, PT ;  /* 0x000000ff1800720c */ /* 0x001fc80003f05070 */
[----:B------:R-:W-:-:S03]  /*8450*/  ISETP.NE.AND.EX P0, PT, R25, RZ, PT, P0 ;  /* 0x000000ff1900720c */ /* 0x000fc60003f05300 */
[----:B------:R-:W0:Y:S01]  /*8460*/  LDC R9, c[0x0][0x144] ;  /* 0x00005100ff097b82 */ /* 0x000e220000000800 */
[-C--:B-1----:R-:W-:Y:S01]  /*8470*/  SHF.R.U64 R10, R4, R6.reuse, R3 ;  /* 0x00000006040a7219 */ /* 0x082fe20000001203 */
[----:B---3--:R-:W-:Y:S01]  /*8480*/  IMAD.MOV R7, RZ, RZ, -R7 ;  /* 0x000000ffff077224 */ /* 0x008fe200078e0a07 */
[----:B------:R-:W-:Y:S01]  /*8490*/  SHF.R.U32.HI R3, RZ, R6, R3 ;  /* 0x00000006ff037219 */ /* 0x000fe20000011603 */
[----:B------:R-:W-:-:S04]  /*84a0*/  FMUL R6, R0, UR4 ;  /* 0x0000000400067c20 */ /* 0x000fc80008400000 */
[----:B------:R-:W1:Y:S01]  /*84b0*/  LDC R21, c[0x0][0x148] ;  /* 0x00005200ff157b82 */ /* 0x000e620000000800 */
[----:B------:R3:W0:Y:S01]  /*84c0*/  F2I.U32.TRUNC.NTZ R14, R6 ;  /* 0x00000006000e7305 */ /* 0x000622000020f000 */
[-CC-:B--2---:R-:W-:Y:S02]  /*84d0*/  SHF.R.U64 R13, R10, R8.reuse, R3.reuse ;  /* 0x000000080a0d7219 */ /* 0x184fe40000001203 */
[----:B------:R-:W-:-:S04]  /*84e0*/  SHF.R.U32.HI R0, RZ, R8, R3 ;  /* 0x00000008ff007219 */ /* 0x000fc80000011603 */
[----:B------:R-:W2:Y:S01]  /*84f0*/  LDC R22, c[0x0][0x648] ;  /* 0x00019200ff167b82 */ /* 0x000ea20000000800 */
[-CC-:B----4-:R-:W-:Y:S02]  /*8500*/  SHF.R.U64 R15, R13, R11.reuse, R0.reuse ;  /* 0x0000000b0d0f7219 */ /* 0x190fe40000001200 */
[----:B------:R-:W-:-:S03]  /*8510*/  SHF.R.U32.HI R5, RZ, R11, R0 ;  /* 0x0000000bff057219 */ /* 0x000fc60000011600 */
[----:B------:R-:W-:Y:S02]  /*8520*/  IMAD.MOV.U32 R4, RZ, RZ, R15 ;  /* 0x000000ffff047224 */ /* 0x000fe400078e000f */
[----:B------:R-:W4:Y:S01]  /*8530*/  LDC R26, c[0x0][0x638] ;  /* 0x00018e00ff1a7b82 */ /* 0x000f220000000800 */
[----:B0-----:R-:W-:-:S07]  /*8540*/  IMAD R23, R9, R7, R12 ;  /* 0x0000000709177224 */ /* 0x001fce00078e020c */
[----:B------:R-:W0:Y:S08]  /*8550*/  LDC R27, c[0x0][0x610] ;  /* 0x00018400ff1b7b82 */ /* 0x000e300000000800 */
[----:B------:R-:W0:Y:S01]  /*8560*/  LDC R28, c[0x0][0x600] ;  /* 0x00018000ff1c7b82 */ /* 0x000e220000000800 */
[----:B-123--:R-:W-:Y:S05]  /*8570*/  @!P0 BRA `(.L_x_172) ;  /* 0x0000000000288947 */ /* 0x00efea0003800000 */
[----:B------:R-:W1:Y:S02]  /*8580*/  LDC R0, c[0x0][0x64c] ;  /* 0x00019300ff007b82 */ /* 0x000e640000000800 */
[----:B-1----:R-:W-:-:S05]  /*8590*/  IADD3 R3, P0, R15, R0, RZ ;  /* 0x000000000f037210 */ /* 0x002fca0007f1e0ff */
        /* <DEDUP_REMOVED lines=8> */
.L_x_172:
[----:B------:R-:W-:Y:S01]  /*8620*/  ISETP.NE.AND P0, PT, R2, 0x1, PT ;  /* 0x000000010200780c */ /* 0x000fe20003f05270 */
[----:B------:R-:W-:Y:S01]  /*8630*/  IMAD.MOV R14, RZ, RZ, -R14 ;  /* 0x000000ffff0e7224 */ /* 0x000fe200078e0a0e */
[----:B------:R-:W-:Y:S02]  /*8640*/  SHF.R.U64 R3, R4, R22, R5 ;  /* 0x0000001604037219 */ /* 0x000fe40000001205 */
[----:B------:R-:W-:Y:S02]  /*8650*/  LOP3.LUT R0, R13, R106, RZ, 0xc0, !PT ;  /* 0x0000006a0d007212 */ /* 0x000fe400078ec0ff */
[----:B------:R-:W-:Y:S01]  /*8660*/  LOP3.LUT R10, R10, R105, RZ, 0xc0, !PT ;  /* 0x000000690a0a7212 */ /* 0x000fe200078ec0ff */
[----:B------:R-:W-:Y:S02]  /*8670*/  IMAD.MOV R4, RZ, RZ, -R3 ;  /* 0x000000ffff047224 */ /* 0x000fe400078e0a03 */
[----:B------:R-:W-:Y:S02]  /*8680*/  IMAD R0, R97, R3, R0 ;  /* 0x0000000361007224 */ /* 0x000fe400078e0200 */
[----:B----4-:R-:W-:-:S02]  /*8690*/  IMAD R3, R4, R26, R15 ;  /* 0x0000001a04037224 */ /* 0x010fc400078e020f */
[----:B------:R-:W-:Y:S02]  /*86a0*/  @P0 IMAD R23, R21, R14, R20 ;  /* 0x0000000e15170224 */ /* 0x000fe400078e0214 */
[----:B0-----:R-:W-:Y:S02]  /*86b0*/  IMAD R5, R3, R28, R10 ;  /* 0x0000001c03057224 */ /* 0x001fe400078e020a */
[----:B------:R-:W-:Y:S02]  /*86c0*/  IMAD R0, R0, R27, R23 ;  /* 0x0000001b00007224 */ /* 0x000fe400078e0217 */
[----:B------:R-:W-:-:S03]  /*86d0*/  IMAD.MOV.U32 R4, RZ, RZ, 0x1 ;  /* 0x00000001ff047424 */ /* 0x000fc600078e00ff */
[----:B------:R-:W-:Y:S02]  /*86e0*/  SEL R92, R5, R0, !P0 ;  /* 0x00000000055c7207 */ /* 0x000fe40004000000 */
[----:B------:R-:W-:Y:S02]  /*86f0*/  PRMT R3, R4, 0x7610, R3 ;  /* 0x0000761004037816 */ /* 0x000fe40000000003 */
[----:B------:R-:W-:-:S07]  /*8700*/  SEL R0, R0, R5, !P0 ;  /* 0x0000000500007207 */ /* 0x000fce0004000000 */
.L_x_170:
[----:B------:R-:W-:Y:S01]  /*8710*/  LOP3.LUT P0, RZ, R3, 0xff, RZ, 0xc0, !PT ;  /* 0x000000ff03ff7812 */ /* 0x000fe2000780c0ff */
[----:B------:R-:W-:-:S12]  /*8720*/  IMAD.MOV.U32 R89, RZ, RZ, R0 ;  /* 0x000000ffff597224 */ /* 0x000fd800078e0000 */
[----:B------:R-:W-:Y:S05]  /*8730*/  @P0 BRA `(.L_x_173) ;  /* 0xffffff8800d80947 */ /* 0x000fea000383ffff */
[----:B------:R-:W-:Y:S05]  /*8740*/  EXIT ;  /* 0x000000000000794d */ /* 0x000fea0003800000 */
.L_x_3:
        /* <DEDUP_REMOVED lines=26> */
.L_x_175:
        /* <DEDUP_REMOVED lines=14> */
[----:B------:R-:W-:Y:S02]  /*89d0*/  IMAD R5, R7, R23, R10 ;  /* 0x0000001707057224 */ /* 0x000fe400078e020a */
[----:B------:R-:W-:Y:S02]  /*89e0*/  IMAD.MOV.U32 R10, RZ, RZ, 0x1 ;  /* 0x00000001ff0a7424 */ /* 0x000fe400078e00ff */
[----:B------:R-:W-:Y:S01]  /*89f0*/  IMAD.IADD R5, R9, 0x1, R5 ;  /* 0x0000000109057824 */ /* 0x000fe200078e0205 */
[----:B------:R-:W4:Y:S04]  /*8a00*/  LDC R20, c[0x0][0x608] ;  /* 0x00018200ff147b82 */ /* 0x000f280000000800 */
[----:B0-----:R-:W-:-:S02]  /*8a10*/  SHF.R.U64 R12, R8, R14, R5 ;  /* 0x0000000e080c7219 */ /* 0x001fc40000001205 */
[----:B------:R-:W-:Y:S02]  /*8a20*/  I2FP.F32.U32 R8, R6 ;  /* 0x0000000600087245 */ /* 0x000fe40000201000 */
[----:B------:R-:W0:Y:S01]  /*8a30*/  LDC R25, c[0x0][0x658] ;  /* 0x00019600ff197b82 */ /* 0x000e220000000800 */
[----:B-1----:R-:W-:Y:S01]  /*8a40*/  ISETP.NE.U32.AND P0, PT, R26, RZ, PT ;  /* 0x000000ff1a00720c */ /* 0x002fe20003f05070 */
[----:B---3--:R-:W-:Y:S02]  /*8a50*/  IMAD.MOV R7, RZ, RZ, -R11 ;  /* 0x000000ffff077224 */ /* 0x008fe400078e0a0b */
[----:B------:R-:W-:Y:S01]  /*8a60*/  FMUL R8, R8, UR4 ;  /* 0x0000000408087c20 */ /* 0x000fe20008400000 */
[----:B------:R-:W-:Y:S01]  /*8a70*/  SHF.R.U32.HI R5, RZ, R14, R5 ;  /* 0x0000000eff057219 */ /* 0x000fe20000011605 */
[----:B------:R-:W-:Y:S01]  /*8a80*/  IMAD.MOV.U32 R14, RZ, RZ, -0x1 ;  /* 0xffffffffff0e7424 */ /* 0x000fe200078e00ff */
[----:B------:R-:W-:Y:S01]  /*8a90*/  ISETP.NE.AND.EX P0, PT, R27, RZ, PT, P0 ;  /* 0x000000ff1b00720c */ /* 0x000fe20003f05300 */
[----:B------:R1:W3:Y:S01]  /*8aa0*/  F2I.U32.TRUNC.NTZ R19, R8 ;  /* 0x0000000800137305 */ /* 0x0002e2000020f000 */
[----:B------:R-:W1:Y:S01]  /*8ab0*/  LDC R21, c[0x0][0x148] ;  /* 0x00005200ff157b82 */ /* 0x000e620000000800 */
[----:B--2---:R-:W-:-:S07]  /*8ac0*/  IMAD R23, R13, R7, R4 ;  /* 0x000000070d177224 */ /* 0x004fce00078e0204 */
[----:B------:R-:W2:Y:S01]  /*8ad0*/  LDC R22, c[0x0][0x600] ;  /* 0x00018000ff167b82 */ /* 0x000ea20000000800 */
[-CC-:B----4-:R-:W-:Y:S02]  /*8ae0*/  SHF.R.U64 R15, R12, R20.reuse, R5.reuse ;  /* 0x000000140c0f7219 */ /* 0x190fe40000001205 */
[----:B------:R-:W-:-:S05]  /*8af0*/  SHF.R.U32.HI R4, RZ, R20, R5 ;  /* 0x00000014ff047219 */ /* 0x000fca0000011605 */
[----:B------:R-:W4:Y:S01]  /*8b00*/  LDC R24, c[0x0][0x648] ;  /* 0x00019200ff187b82 */ /* 0x000f220000000800 */
[-C--:B0-----:R-:W-:Y:S02]  /*8b10*/  SHF.L.U32 R7, R14, R25.reuse, RZ ;  /* 0x000000190e077219 */ /* 0x081fe400000006ff */
[-CC-:B------:R-:W-:Y:S02]  /*8b20*/  SHF.R.U64 R14, R15, R25.reuse, R4.reuse ;  /* 0x000000190f0e7219 */ /* 0x180fe40000001204 */
[-C--:B------:R-:W-:Y:S02]  /*8b30*/  SHF.R.U32.HI R5, RZ, R25.reuse, R4 ;  /* 0x00000019ff057219 */ /* 0x080fe40000011604 */
[----:B------:R-:W-:Y:S01]  /*8b40*/  SHF.L.U32 R30, R10, R25, RZ ;  /* 0x000000190a1e7219 */ /* 0x000fe200000006ff */
[----:B------:R-:W0:Y:S01]  /*8b50*/  LDC R29, c[0x0][0x638] ;  /* 0x00018e00ff1d7b82 */ /* 0x000e220000000800 */
[----:B------:R-:W-:Y:S01]  /*8b60*/  LOP3.LUT R20, RZ, R7, RZ, 0x33, !PT ;  /* 0x00000007ff147212 */ /* 0x000fe200078e33ff */
[----:B------:R-:W-:-:S06]  /*8b70*/  IMAD.MOV.U32 R4, RZ, RZ, R14 ;  /* 0x000000ffff047224 */ /* 0x000fcc00078e000e */
[----:B------:R-:W0:Y:S01]  /*8b80*/  LDC R32, c[0x0][0x610] ;  /* 0x00018400ff207b82 */ /* 0x000e220000000800 */
[----:B-1-3--:R-:W-:Y:S05]  /*8b90*/  @!P0 BRA `(.L_x_176) ;  /* 0x0000000000288947 */ /* 0x00afea0003800000 */
        /* <DEDUP_REMOVED lines=10> */
.L_x_176:
[----:B------:R-:W-:Y:S01]  /*8c40*/  ISETP.NE.AND P0, PT, R2, 0x1, PT ;  /* 0x000000010200780c */ /* 0x000fe20003f05270 */
[----:B--2---:R-:W-:Y:S01]  /*8c50*/  VIADD R9, R22, 0xffffffff ;  /* 0xffffffff16097836 */ /* 0x004fe20000000000 */
[----:B----4-:R-:W-:Y:S01]  /*8c60*/  SHF.R.U64 R5, R4, R24, R5 ;  /* 0x0000001804057219 */ /* 0x010fe20000001205 */
[----:B------:R-:W-:Y:S01]  /*8c70*/  IMAD.MOV R19, RZ, RZ, -R19 ;  /* 0x000000ffff137224 */ /* 0x000fe200078e0a13 */
[----:B------:R-:W-:-:S03]  /*8c80*/  LOP3.LUT R4, R15, R20, RZ, 0xc0, !PT ;  /* 0x000000140f047212 */ /* 0x000fc600078ec0ff */
[----:B------:R-:W-:Y:S02]  /*8c90*/  IMAD.MOV R7, RZ, RZ, -R5 ;  /* 0x000000ffff077224 */ /* 0x000fe400078e0a05 */
[----:B------:R-:W-:Y:S01]  /*8ca0*/  IMAD R30, R30, R5, R4 ;  /* 0x000000051e1e7224 */ /* 0x000fe200078e0204 */
[----:B------:R-:W-:Y:S01]  /*8cb0*/  LOP3.LUT R5, R12, R9, RZ, 0xc0, !PT ;  /* 0x000000090c057212 */ /* 0x000fe200078ec0ff */
[----:B0-----:R-:W-:Y:S02]  /*8cc0*/  IMAD R4, R7, R29, R14 ;  /* 0x0000001d07047224 */ /* 0x001fe400078e020e */
[----:B------:R-:W-:Y:S02]  /*8cd0*/  @P0 IMAD R23, R21, R19, R6 ;  /* 0x0000001315170224 */ /* 0x000fe400078e0206 */
[----:B------:R-:W-:Y:S02]  /*8ce0*/  IMAD R5, R4, R22, R5 ;  /* 0x0000001604057224 */ /* 0x000fe400078e0205 */
[----:B------:R-:W-:-:S02]  /*8cf0*/  IMAD R30, R30, R32, R23 ;  /* 0x000000201e1e7224 */ /* 0x000fc400078e0217 */
[----:B------:R-:W-:-:S03]  /*8d00*/  IMAD.MOV.U32 R7, RZ, RZ, 0x1 ;  /* 0x00000001ff077424 */ /* 0x000fc600078e00ff */
[----:B------:R-:W-:Y:S02]  /*8d10*/  SEL R29, R5, R30, !P0 ;  /* 0x0000001e051d7207 */ /* 0x000fe40004000000 */
[----:B------:R-:W-:-:S07]  /*8d20*/  SEL R30, R30, R5, !P0 ;  /* 0x000000051e1e7207 */ /* 0x000fce0004000000 */
.L_x_174:
[----:B------:R-:W-:-:S08]  /*8d30*/  NOP ;  /* 0x0000000000007918 */ /* 0x000fd00000000000 */
[----:B------:R-:W0:-:S00]  /*8d40*/  USETMAXREG.DEALLOC.CTAPOOL 0x28 ;  /* 0x00000028000079c8 */ /* 0x000e0000080e0500 */
[----:B0-----:R-:W-:-:S13]  /*8d50*/  ISETP.NE.AND P0, PT, R3, RZ, PT ;  /* 0x000000ff0300720c */ /* 0x001fda0003f05270 */
[----:B------:R-:W-:Y:S05]  /*8d60*/  @P0 EXIT ;  /* 0x000000000000094d */ /* 0x000fea0003800000 */
[----:B------:R-:W-:Y:S01]  /*8d70*/  LOP3.LUT P0, RZ, R7, 0xff, RZ, 0xc0, !PT ;  /* 0x000000ff07ff7812 */ /* 0x000fe2000780c0ff */
[----:B------:R-:W-:Y:S02]  /*8d80*/  IMAD.MOV.U32 R26, RZ, RZ, 0x1 ;  /* 0x00000001ff1a7424 */ /* 0x000fe400078e00ff */
[----:B------:R-:W-:-:S10]  /*8d90*/  IMAD.MOV.U32 R27, RZ, RZ, RZ ;  /* 0x000000ffff1b7224 */ /* 0x000fd400078e00ff */
[----:B------:R-:W-:Y:S05]  /*8da0*/  @!P0 BRA `(.L_x_177) ;  /* 0x0000000c00c48947 */ /* 0x000fea0003800000 */
[----:B------:R-:W0:Y:S01]  /*8db0*/  LDC R3, c[0x0][0x28c] ;  /* 0x0000a300ff037b82 */ /* 0x000e220000000800 */
[C---:B------:R-:W-:Y:S01]  /*8dc0*/  ISETP.NE.AND P1, PT, R31.reuse, RZ, PT ;  /* 0x000000ff1f00720c */ /* 0x040fe20003f25270 */
[----:B------:R-:W-:Y:S01]  /*8dd0*/  ULDC UR41, c[0x0][0x658] ;  /* 0x0001960000297ab9 */ /* 0x000fe20000000800 */
[----:B------:R-:W-:Y:S01]  /*8de0*/  LOP3.LUT P0, RZ, R0, 0x1f, RZ, 0xc0, !PT ;  /* 0x0000001f00ff7812 */ /* 0x000fe2000780c0ff */
[----:B------:R-:W-:Y:S01]  /*8df0*/  UMOV UR4, 0xffffffff ;  /* 0xffffffff00047882 */ /* 0x000fe20000000000 */
[----:B------:R-:W-:Y:S01]  /*8e00*/  P2R R0, PR, RZ, 0x2 ;  /* 0x00000002ff007803 */ /* 0x000fe20000000000 */
[----:B------:R-:W-:Y:S01]  /*8e10*/  BSSY B7, `(.L_x_177) ;  /* 0x00000ea000077945 */ /* 0x000fe20003800000 */
[----:B------:R-:W-:Y:S01]  /*8e20*/  ISETP.NE.OR P0, PT, R31, RZ, !P0 ;  /* 0x000000ff1f00720c */ /* 0x000fe20004705670 */
[----:B------:R-:W-:Y:S01]  /*8e30*/  USHF.L.U32 UR4, UR4, UR41, URZ ;  /* 0x0000002904047299 */ /* 0x000fe2000800063f */
[----:B------:R-:W-:Y:S01]  /*8e40*/  IMAD.MOV.U32 R23, RZ, RZ, 0x1 ;  /* 0x00000001ff177424 */ /* 0x000fe200078e00ff */
[----:B------:R-:W-:Y:S01]  /*8e50*/  LOP3.LUT R25, R18, 0x2, RZ, 0xfc, !PT ;  /* 0x0000000212197812 */ /* 0x000fe200078efcff */
[----:B------:R-:W-:Y:S01]  /*8e60*/  IMAD.MOV.U32 R26, RZ, RZ, 0x1 ;  /* 0x00000001ff1a7424 */ /* 0x000fe200078e00ff */
[----:B------:R-:W-:Y:S01]  /*8e70*/  P2R R32, PR, RZ, 0x1 ;  /* 0x00000001ff207803 */ /* 0x000fe20000000000 */
[----:B------:R-:W-:Y:S01]  /*8e80*/  IMAD.MOV.U32 R27, RZ, RZ, RZ ;  /* 0x000000ffff1b7224 */ /* 0x000fe200078e00ff */
[----:B------:R-:W-:Y:S01]  /*8e90*/  ULDC UR40, c[0x0][0x600] ;  /* 0x0001800000287ab9 */ /* 0x000fe20000000800 */
[----:B------:R-:W-:Y:S01]  /*8ea0*/  UMOV UR5, 0x1 ;  /* 0x0000000100057882 */ /* 0x000fe20000000000 */
[----:B------:R-:W-:-:S02]  /*8eb0*/  UIADD3 UR40, UR40, -0x1, URZ ;  /* 0xffffffff28287890 */ /* 0x000fc4000fffe03f */
[----:B------:R-:W-:Y:S02]  /*8ec0*/  USHF.L.U32 UR41, UR5, UR41, URZ ;  /* 0x0000002905297299 */ /* 0x000fe4000800063f */
[----:B------:R-:W-:Y:S01]  /*8ed0*/  ULOP3.LUT UR43, URZ, UR4, URZ, 0x33, !UPT ;  /* 0x000000043f2b7292 */ /* 0x000fe2000f8e333f */
[----:B------:R-:W-:Y:S01]  /*8ee0*/  ULDC.64 UR36, c[0x0][0x198] ;  /* 0x0000660000247ab9 */ /* 0x000fe20000000a00 */
[----:B0-----:R-:W-:-:S05]  /*8ef0*/  VIADD R3, R3, 0x7f ;  /* 0x0000007f03037836 */ /* 0x001fca0000000000 */
[----:B------:R-:W-:-:S04]  /*8f00*/  SHF.R.S32.HI R0, RZ, 0x1f, R3 ;  /* 0x0000001fff007819 */ /* 0x000fc80000011403 */
[----:B------:R-:W-:-:S04]  /*8f10*/  LEA.HI R0, R0, R3, RZ, 0x7 ;  /* 0x0000000300007211 */ /* 0x000fc800078f38ff */
[----:B------:R-:W-:-:S05]  /*8f20*/  SHF.R.S32.HI R24, RZ, 0x7, R0 ;  /* 0x00000007ff187819 */ /* 0x000fca0000011400 */
[----:B------:R-:W-:-:S07]  /*8f30*/  VIADD R22, R24, 0x1 ;  /* 0x0000000118167836 */ /* 0x000fce0000000000 */
.L_x_191:
[----:B------:R-:W-:-:S03]  /*8f40*/  UMOV UR4, 0xffffffff ;  /* 0xffffffff00047882 */ /* 0x000fc60000000000 */
[----:B------:R-:W-:Y:S05]  /*8f50*/  BRA.DIV UR4, `(.L_x_178) ;  /* 0x0000001204e07947 */ /* 0x000fea000b800000 */
[----:B------:R-:W-:-:S13]  /*8f60*/  ELECT P6, URZ, PT ;  /* 0x00000000003f782f */ /* 0x000fda00038c0000 */
.L_x_207:
[----:B------:R-:W-:Y:S04]  /*8f70*/  BSSY B6, `(.L_x_179) ;  /* 0x0000060000067945 */ /* 0x000fe80003800000 */
[----:B------:R-:W-:Y:S05]  /*8f80*/  @!P6 BRA `(.L_x_180) ;  /* 0x000000040078e947 */ /* 0x000fea0003800000 */
        /* <DEDUP_REMOVED lines=9> */
[----:B------:R-:W-:Y:S02]  /*9020*/  IMAD.U32 R4, RZ, RZ, UR4 ;  /* 0x00000004ff047e24 */ /* 0x000fe4000f8e00ff */
[----:B------:R-:W-:Y:S01]  /*9030*/  IMAD.U32 R5, RZ, RZ, UR5 ;  /* 0x00000005ff057e24 */ /* 0x000fe2000f8e00ff */
[----:B------:R-:W0:Y:S01]  /*9040*/  LDC.64 R14, c[0x4][R14] ;  /* 0x010000000e0e7b82 */ /* 0x000e220000000a00 */
[----:B------:R-:W-:Y:S01]  /*9050*/  ULDC.64 UR4, c[0x4][0x78] ;  /* 0x01001e0000047ab9 */ /* 0x000fe20000000a00 */
[----:B------:R-:W-:Y:S02]  /*9060*/  IMAD.U32 R10, RZ, RZ, UR6 ;  /* 0x00000006ff0a7e24 */ /* 0x000fe4000f8e00ff */
[----:B------:R-:W-:-:S02]  /*9070*/  IMAD.U32 R6, RZ, RZ, UR4 ;  /* 0x00000004ff067e24 */ /* 0x000fc4000f8e00ff */
[----:B------:R-:W-:Y:S02]  /*9080*/  IMAD.U32 R7, RZ, RZ, UR5 ;  /* 0x00000005ff077e24 */ /* 0x000fe4000f8e00ff */
[----:B------:R-:W-:Y:S02]  /*9090*/  IMAD.U32 R11, RZ, RZ, UR7 ;  /* 0x00000007ff0b7e24 */ /* 0x000fe4000f8e00ff */
[----:B------:R-:W-:Y:S02]  /*90a0*/  IMAD.MOV.U32 R8, RZ, RZ, 0x70 ;  /* 0x00000070ff087424 */ /* 0x000fe400078e00ff */
[----:B------:R-:W-:Y:S02]  /*90b0*/  IMAD.MOV.U32 R12, RZ, RZ, 0x1 ;  /* 0x00000001ff0c7424 */ /* 0x000fe400078e00ff */
[----:B------:R-:W-:-:S07]  /*90c0*/  IMAD.MOV.U32 R13, RZ, RZ, RZ ;  /* 0x000000ffff0d7224 */ /* 0x000fce00078e00ff */
[----:B------:R-:W-:-:S07]  /*90d0*/  LEPC R20, `(.L_x_181) ;  /* 0x000000001014794e */ /* 0x000fce0000000000 */
[----:B0-----:R-:W-:Y:S05]  /*90e0*/  CALL.ABS.NOINC R14 ;  /* 0x000000000e007343 */ /* 0x001fea0003c00000 */
.L_x_181:
        /* <DEDUP_REMOVED lines=19> */
.L_x_182:
[----:B------:R-:W0:Y:S02]  /*9220*/  LDC R0, c[0x0][0x28c] ;  /* 0x0000a300ff007b82 */ /* 0x000e240000000800 */
[----:B0-----:R-:W-:-:S13]  /*9230*/  ISETP.GE.AND P0, PT, R0, 0x1, PT ;  /* 0x000000010000780c */ /* 0x001fda0003f06270 */
[----:B------:R-:W-:Y:S05]  /*9240*/  @!P0 BRA `(.L_x_180) ;  /* 0x0000000000c88947 */ /* 0x000fea0003800000 */
[----:B------:R-:W-:Y:S02]  /*9250*/  IMAD.SHL.U32 R29, R29, 0x80, RZ ;  /* 0x000000801d1d7824 */ /* 0x000fe400078e00ff */
[----:B------:R-:W-:Y:S02]  /*9260*/  IMAD.SHL.U32 R30, R30, 0x80, RZ ;  /* 0x000000801e1e7824 */ /* 0x000fe400078e00ff */
[----:B------:R-:W-:Y:S02]  /*9270*/  IMAD.MOV.U32 R7, RZ, RZ, RZ ;  /* 0x000000ffff077224 */ /* 0x000fe400078e00ff */
[----:B------:R-:W-:Y:S02]  /*9280*/  IMAD.MOV.U32 R0, RZ, RZ, R22 ;  /* 0x000000ffff007224 */ /* 0x000fe400078e0016 */
[----:B------:R-:W-:Y:S02]  /*9290*/  IMAD.MOV.U32 R3, RZ, RZ, R26 ;  /* 0x000000ffff037224 */ /* 0x000fe400078e001a */
[----:B------:R-:W-:-:S07]  /*92a0*/  IMAD.MOV.U32 R4, RZ, RZ, R27 ;  /* 0x000000ffff047224 */ /* 0x000fce00078e001b */
.L_x_186:
[----:B------:R-:W-:Y:S01]  /*92b0*/  IMAD R8, R4, 0x8, R19 ;  /* 0x0000000804087824 */ /* 0x000fe200078e0213 */
[----:B------:R-:W-:Y:S02]  /*92c0*/  SHF.L.U32 R5, R3, 0x1f, RZ ;  /* 0x0000001f03057819 */ /* 0x000fe400000006ff */
[----:B------:R-:W-:Y:S02]  /*92d0*/  ISETP.NE.AND P1, PT, R31, RZ, PT ;  /* 0x000000ff1f00720c */ /* 0x000fe40003f25270 */
[----:B------:R-:W0:Y:S11]  /*92e0*/  SYNCS.PHASECHK.TRANS64.TRYWAIT P0, [R8+URZ+0x38], R5 ;  /* 0x00003805080075a7 */ /* 0x000e36000800017f */
[----:B------:R-:W1:Y:S01]  /*92f0*/  @!P1 LDC R6, c[0x0][0x500] ;  /* 0x00014000ff069b82 */ /* 0x000e620000000800 */
[----:B0-----:R-:W-:Y:S05]  /*9300*/  @!P0 BRA `(.L_x_183) ;  /* 0x0000001000148947 */ /* 0x001fea0003800000 */
.L_x_208:
[----:B------:R-:W-:Y:S02]  /*9310*/  ISETP.NE.AND P0, PT, R31, RZ, PT ;  /* 0x000000ff1f00720c */ /* 0x000fe40003f05270 */
[----:B0-----:R-:W-:-:S11]  /*9320*/  PRMT R5, R25, 0x9910, RZ ;  /* 0x0000991019057816 */ /* 0x001fd600000000ff */
[----:B-1----:R0:W-:Y:S01]  /*9330*/  @!P0 SYNCS.ARRIVE.TRANS64 RZ, [R8+URZ], R6 ;  /* 0x0000000608ff89a7 */ /* 0x0021e2000800003f */
[----:B------:R-:W-:-:S13]  /*9340*/  ISETP.NE.AND P0, PT, R5, 0x2, PT ;  /* 0x000000020500780c */ /* 0x000fda0003f05270 */
[----:B0-----:R-:W-:Y:S05]  /*9350*/  @P0 BRA `(.L_x_184) ;  /* 0x0000000000040947 */ /* 0x001fea0003800000 */
[----:B------:R-:W-:Y:S01]  /*9360*/  BPT.TRAP 0x1 ;  /* 0x000000040000795c */ /* 0x000fe20000300000 */
.L_x_184:
[----:B------:R-:W-:-:S13]  /*9370*/  ISETP.NE.AND P0, PT, R32, RZ, PT ;  /* 0x000000ff2000720c */ /* 0x000fda0003f05270 */
[----:B------:R-:W-:Y:S05]  /*9380*/  @P0 BRA `(.L_x_185) ;  /* 0x0000000000040947 */ /* 0x000fea0003800000 */
[----:B------:R-:W-:Y:S01]  /*9390*/  BPT.TRAP 0x1 ;  /* 0x000000040000795c */ /* 0x000fe20000300000 */
.L_x_185:
[----:B------:R-:W-:Y:S01]  /*93a0*/  IMAD R5, R4, 0x4000, R19 ;  /* 0x0000400004057824 */ /* 0x000fe200078e0213 */
[----:B------:R-:W-:Y:S01]  /*93b0*/  R2UR UR17, R8 ;  /* 0x00000000081172ca */ /* 0x000fe200000e0000 */
[----:B------:R-:W-:Y:S01]  /*93c0*/  VIADD R0, R0, 0xffffffff ;  /* 0xffffffff00007836 */ /* 0x000fe20000000000 */
[----:B------:R-:W-:Y:S01]  /*93d0*/  R2UR UR19, R7 ;  /* 0x00000000071372ca */ /* 0x000fe200000e0000 */
[----:B------:R-:W-:Y:S01]  /*93e0*/  UIADD3 UR4, UP0, UR36, 0xf0, URZ ;  /* 0x000000f024047890 */ /* 0x000fe2000ff1e03f */
[----:B------:R-:W-:Y:S01]  /*93f0*/  R2UR UR8, R5 ;  /* 0x00000000050872ca */ /* 0x000fe200000e0000 */
[----:B------:R-:W-:Y:S01]  /*9400*/  UIADD3 UR14, UP1, UR36, 0x1f0, URZ ;  /* 0x000001f0240e7890 */ /* 0x000fe2000ff3e03f */
[----:B------:R-:W-:Y:S01]  /*9410*/  R2UR UR20, R28 ;  /* 0x000000001c1472ca */ /* 0x000fe200000e0000 */
[----:B------:R-:W-:Y:S01]  /*9420*/  UIADD3.X UR5, URZ, UR37, URZ, UP0, !UPT ;  /* 0x000000253f057290 */ /* 0x000fe200087fe43f */
[----:B------:R-:W-:Y:S01]  /*9430*/  R2UR UR18, R30 ;  /* 0x000000001e1272ca */ /* 0x000fe200000e0000 */
[----:B------:R-:W-:Y:S01]  /*9440*/  VIADD R4, R4, 0x1 ;  /* 0x0000000104047836 */ /* 0x000fe20000000000 */
[----:B------:R-:W-:Y:S01]  /*9450*/  R2UR UR11, R29 ;  /* 0x000000001d0b72ca */ /* 0x000fe200000e0000 */
[----:B------:R-:W-:Y:S01]  /*9460*/  UIADD3.X UR15, URZ, UR37, URZ, UP1, !UPT ;  /* 0x000000253f0f7290 */ /* 0x000fe20008ffe43f */
[----:B------:R-:W-:Y:S01]  /*9470*/  ISETP.GT.AND P1, PT, R0, 0x1, PT ;  /* 0x000000010000780c */ /* 0x000fe20003f24270 */
[----:B------:R-:W-:Y:S01]  /*9480*/  UMOV UR6, 0x0 ;  /* 0x0000000000067882 */ /* 0x000fe20000000000 */
[----:B------:R-:W-:Y:S01]  /*9490*/  ISETP.NE.AND P0, PT, R4, 0x7, PT ;  /* 0x000000070400780c */ /* 0x000fe20003f05270 */
[----:B------:R-:W-:Y:S01]  /*94a0*/  UMOV UR7, 0x10000000 ;  /* 0x1000000000077882 */ /* 0x000fe20000000000 */
[----:B------:R-:W-:Y:S01]  /*94b0*/  UMOV UR9, UR17 ;  /* 0x0000001100097c82 */ /* 0x000fe20008000000 */
[----:B------:R-:W-:Y:S01]  /*94c0*/  UIADD3 UR16, UR8, 0x800, URZ ;  /* 0x0000080008107890 */ /* 0x000fe2000fffe03f */
[----:B------:R-:W-:Y:S01]  /*94d0*/  SEL R6, RZ, 0x1, P0 ;  /* 0x00000001ff067807 */ /* 0x000fe20000000000 */
[----:B------:R-:W-:Y:S01]  /*94e0*/  UIADD3 UR8, UR8, 0x1c800, URZ ;  /* 0x0001c80008087890 */ /* 0x000fe2000fffe03f */
[----:B------:R-:W-:Y:S01]  /*94f0*/  VIADD R7, R7, 0x80 ;  /* 0x0000008007077836 */ /* 0x000fe20000000000 */
[----:B------:R-:W-:Y:S01]  /*9500*/  UMOV UR10, UR19 ;  /* 0x00000013000a7c82 */ /* 0x000fe20008000000 */
[----:B------:R-:W-:Y:S01]  /*9510*/  UMOV UR12, UR20 ;  /* 0x00000014000c7c82 */ /* 0x000fe20008000000 */
[----:B------:R-:W-:-:S02]  /*9520*/  LOP3.LUT R3, R3, R6, RZ, 0x3c, !PT ;  /* 0x0000000603037212 */ /* 0x000fc400078e3cff */
[----:B------:R-:W-:Y:S01]  /*9530*/  SEL R4, R4, RZ, P0 ;  /* 0x000000ff04047207 */ /* 0x000fe20000000000 */
[----:B------:R0:W-:Y:S02]  /*9540*/  UTMALDG.3D [UR16], [UR4], desc[UR6] ;  /* 0x00000610040075b4 */ /* 0x0001e40008011000 */
[----:B------:R0:W-:Y:S02]  /*9550*/  UTMALDG.3D [UR8], [UR14], desc[UR6] ;  /* 0x000006080e0075b4 */ /* 0x0001e40008011000 */
[----:B0-----:R-:W-:Y:S05]  /*9560*/  @P1 BRA `(.L_x_186) ;  /* 0xfffffffc00501947 */ /* 0x001fea000383ffff */
.L_x_180:
[----:B------:R-:W-:Y:S05]  /*9570*/  BSYNC B6 ;  /* 0x0000000000067941 */ /* 0x000fea0003800000 */
.L_x_179:
[----:B------:R-:W-:Y:S01]  /*9580*/  LOP3.LUT P2, RZ, R23, 0xff, RZ, 0xc0, !PT ;  /* 0x000000ff17ff7812 */ /* 0x000fe2000784c0ff */
[C---:B------:R-:W-:Y:S01]  /*9590*/  IMAD.IADD R0, R24.reuse, 0x1, R27 ;  /* 0x0000000118007824 */ /* 0x040fe200078e021b */
[----:B------:R-:W-:Y:S01]  /*95a0*/  ULDC.64 UR4, c[0x0][0x650] ;  /* 0x0001940000047ab9 */ /* 0x000fe20000000a00 */
[----:B------:R-:W-:Y:S01]  /*95b0*/  ISETP.GE.U32.AND P1, PT, R24, 0x7, PT ;  /* 0x000000071800780c */ /* 0x000fe20003f26070 */
[----:B------:R-:W-:Y:S01]  /*95c0*/  BSSY B0, `(.L_x_187) ;  /* 0x000006c000007945 */ /* 0x000fe20003800000 */
[C---:B------:R-:W-:Y:S01]  /*95d0*/  IMAD.WIDE.U32 R4, R0.reuse, 0x24924925, RZ ;  /* 0x2492492500047825 */ /* 0x040fe200078e00ff */
[C---:B------:R-:W-:Y:S02]  /*95e0*/  ISETP.GT.U32.AND P0, PT, R0.reuse, 0x6, PT ;  /* 0x000000060000780c */ /* 0x040fe40003f04070 */
[----:B------:R-:W-:Y:S01]  /*95f0*/  PRMT R23, RZ, 0x7610, R23 ;  /* 0x00007610ff177816 */ /* 0x000fe20000000017 */
[----:B------:R-:W-:Y:S01]  /*9600*/  IMAD.IADD R4, R0, 0x1, -R5 ;  /* 0x0000000100047824 */ /* 0x000fe200078e0a05 */
[----:B------:R-:W-:Y:S01]  /*9610*/  ISETP.LT.U32.AND P0, PT, R24, 0x7, P0 ;  /* 0x000000071800780c */ /* 0x000fe20000701070 */
[----:B------:R-:W-:-:S02]  /*9620*/  IMAD.MOV.U32 R30, RZ, RZ, -0x1 ;  /* 0xffffffffff1e7424 */ /* 0x000fc400078e00ff */
[----:B------:R-:W0:Y:S01]  /*9630*/  @P2 S2R R6, SR_CgaCtaId ;  /* 0x0000000000062919 */ /* 0x000e220000008800 */
[----:B------:R-:W-:Y:S01]  /*9640*/  @P2 MOV R3, 0x400 ;  /* 0x0000040000032802 */ /* 0x000fe20000000f00 */
[----:B------:R-:W-:Y:S01]  /*9650*/  IMAD.MOV.U32 R29, RZ, RZ, -0x1 ;  /* 0xffffffffff1d7424 */ /* 0x000fe200078e00ff */
[----:B------:R-:W-:Y:S01]  /*9660*/  LEA.HI R4, R4, R5, RZ, 0x1f ;  /* 0x0000000504047211 */ /* 0x000fe200078ff8ff */
[----:B------:R-:W-:-:S03]  /*9670*/  IMAD.MOV.U32 R28, RZ, RZ, -0x1 ;  /* 0xffffffffff1c7424 */ /* 0x000fc600078e00ff */
[----:B------:R-:W-:Y:S02]  /*9680*/  SHF.R.U32.HI R27, RZ, 0x2, R4 ;  /* 0x00000002ff1b7819 */ /* 0x000fe40000011604 */
[----:B0-----:R-:W-:Y:S02]  /*9690*/  @P2 LEA R6, R6, R3, 0x18 ;  /* 0x0000000306062211 */ /* 0x001fe400078ec0ff */
[----:B------:R-:W-:Y:S02]  /*96a0*/  SEL R3, RZ, 0x1, !P0 ;  /* 0x00000001ff037807 */ /* 0x000fe40004000000 */
[----:B------:R-:W-:Y:S01]  /*96b0*/  IADD3 R16, P0, R16, UR38, RZ ;  /* 0x0000002610107c10 */ /* 0x000fe2000ff1e0ff */
[----:B------:R0:W-:Y:S01]  /*96c0*/  @P2 SYNCS.ARRIVE.TRANS64.A1T0 RZ, [R6+URZ+0x88], RZ ;  /* 0x000088ff06ff29a7 */ /* 0x0001e2000810003f */
[----:B------:R-:W-:Y:S02]  /*96d0*/  LOP3.LUT R26, R26, R3, RZ, 0x3c, !PT ;  /* 0x000000031a1a7212 */ /* 0x000fe400078e3cff */
[----:B------:R-:W-:-:S02]  /*96e0*/  IADD3.X R17, R17, UR42, RZ, P0, !PT ;  /* 0x0000002a11117c10 */ /* 0x000fc400087fe4ff */
[----:B------:R-:W-:Y:S02]  /*96f0*/  ISETP.GE.U32.AND P0, PT, R16, UR4, PT ;  /* 0x0000000410007c0c */ /* 0x000fe4000bf06070 */
[----:B------:R-:W-:Y:S01]  /*9700*/  @P1 LOP3.LUT R26, R26, 0x1, R27, 0x78, !PT ;  /* 0x000000011a1a1812 */ /* 0x000fe200078e781b */
[--C-:B------:R-:W-:Y:S01]  /*9710*/  IMAD R27, R27, -0x7, R0.reuse ;  /* 0xfffffff91b1b7824 */ /* 0x100fe200078e0200 */
[----:B------:R-:W-:Y:S02]  /*9720*/  ISETP.GE.U32.AND.EX P0, PT, R17, UR5, PT, P0 ;  /* 0x0000000511007c0c */ /* 0x000fe4000bf06100 */
[----:B------:R-:W-:-:S11]  /*9730*/  PRMT R0, RZ, 0x7610, R0 ;  /* 0x00007610ff007816 */ /* 0x000fd60000000000 */
[----:B0-----:R-:W-:Y:S05]  /*9740*/  @P0 BRA `(.L_x_188) ;  /* 0x00000004004c0947 */ /* 0x001fea0003800000 */
[----:B------:R-:W-:Y:S01]  /*9750*/  ULDC.64 UR4, c[0x0][0x628] ;  /* 0x00018a0000047ab9 */ /* 0x000fe20000000a00 */
[----:B------:R-:W0:Y:S01]  /*9760*/  S2R R10, SR_CTAID.X ;  /* 0x00000000000a7919 */ /* 0x000e220000002500 */
[----:B------:R-:W-:Y:S01]  /*9770*/  ISETP.NE.U32.AND P0, PT, RZ, UR4, PT ;  /* 0x00000004ff007c0c */ /* 0x000fe2000bf05070 */
[----:B------:R-:W-:Y:S01]  /*9780*/  ULDC UR7, c[0x0][0x630] ;  /* 0x00018c0000077ab9 */ /* 0x000fe20000000800 */
[----:B------:R-:W-:Y:S01]  /*9790*/  IMAD.MOV.U32 R4, RZ, RZ, R16 ;  /* 0x000000ffff047224 */ /* 0x000fe200078e0010 */
[----:B------:R-:W1:Y:S01]  /*97a0*/  S2R R0, SR_CTAID.Y ;  /* 0x0000000000007919 */ /* 0x000e620000002600 */
[----:B------:R-:W-:Y:S01]  /*97b0*/  ISETP.NE.AND.EX P0, PT, RZ, UR5, PT, P0 ;  /* 0x00000005ff007c0c */ /* 0x000fe2000bf05300 */
[----:B------:R-:W-:-:S12]  /*97c0*/  IMAD.MOV.U32 R5, RZ, RZ, R17 ;  /* 0x000000ffff057224 */ /* 0x000fd800078e0011 */
[----:B------:R-:W-:Y:S05]  /*97d0*/  @!P0 BRA `(.L_x_189) ;  /* 0x0000000000288947 */ /* 0x000fea0003800000 */
[----:B------:R-:W-:Y:S02]  /*97e0*/  ULDC UR6, c[0x0][0x634] ;  /* 0x00018d0000067ab9 */ /* 0x000fe40000000800 */
[----:B------:R-:W-:-:S05]  /*97f0*/  IADD3 R9, P0, R16, UR6, RZ ;  /* 0x0000000610097c10 */ /* 0x000fca000ff1e0ff */
[----:B------:R-:W-:-:S04]  /*9800*/  IMAD.X R3, RZ, RZ, R17, P0 ;  /* 0x000000ffff037224 */ /* 0x000fc800000e0611 */
[----:B------:R-:W-:-:S04]  /*9810*/  IMAD.WIDE.U32 R6, R3, UR4, RZ ;  /* 0x0000000403067c25 */ /* 0x000fc8000f8e00ff */
[----:B------:R-:W-:-:S04]  /*9820*/  IMAD.WIDE.U32 R6, P0, R9, UR5, R6 ;  /* 0x0000000509067c25 */ /* 0x000fc8000f800006 */
[----:B------:R-:W-:-:S04]  /*9830*/  IMAD.WIDE.U32 R8, R9, UR4, RZ ;  /* 0x0000000409087c25 */ /* 0x000fc8000f8e00ff */
[----:B------:R-:W-:Y:S01]  /*9840*/  IMAD.X R5, RZ, RZ, RZ, P0 ;  /* 0x000000ffff057224 */ /* 0x000fe200000e06ff */
[----:B------:R-:W-:Y:S01]  /*9850*/  IADD3 RZ, P0, R9, R6, RZ ;  /* 0x0000000609ff7210 */ /* 0x000fe20007f1e0ff */
[----:B------:R-:W-:-:S04]  /*9860*/  IMAD.MOV.U32 R4, RZ, RZ, R7 ;  /* 0x000000ffff047224 */ /* 0x000fc800078e0007 */
[----:B------:R-:W-:-:S08]  /*9870*/  IMAD.WIDE.U32.X R4, R3, UR5, R4, P0 ;  /* 0x0000000503047c25 */ /* 0x000fd000080e0404 */
.L_x_189:
[--C-:B------:R-:W-:Y:S01]  /*9880*/  SHF.R.U64 R28, R4, UR7, R5.reuse ;  /* 0x00000007041c7c19 */ /* 0x100fe20008001205 */
[----:B------:R-:W-:Y:S01]  /*9890*/  ULDC.64 UR4, c[0x0][0x620] ;  /* 0x0001880000047ab9 */ /* 0x000fe20000000a00 */
[----:B------:R-:W-:Y:S01]  /*98a0*/  SHF.R.U32.HI R3, RZ, UR7, R5 ;  /* 0x00000007ff037c19 */ /* 0x000fe20008011605 */
[----:B------:R-:W2:Y:S01]  /*98b0*/  LDC R15, c[0x0][0x144] ;  /* 0x00005100ff0f7b82 */ /* 0x000ea20000000800 */
[----:B------:R-:W-:Y:S01]  /*98c0*/  IADD3 R6, P0, RZ, -R28, RZ ;  /* 0x8000001cff067210 */ /* 0x000fe20007f1e0ff */
[----:B------:R-:W-:Y:S01]  /*98d0*/  ULDC.64 UR8, c[0x0][0x640] ;  /* 0x0001900000087ab9 */ /* 0x000fe20000000a00 */
[----:B0-----:R-:W-:Y:S01]  /*98e0*/  I2FP.F32.U32 R7, R10 ;  /* 0x0000000a00077245 */ /* 0x001fe20000201000 */
[----:B------:R-:W-:Y:S02]  /*98f0*/  ULDC UR6, c[0x0][0x608] ;  /* 0x0001820000067ab9 */ /* 0x000fe40000000800 */
[----:B------:R-:W-:Y:S01]  /*9900*/  IMAD.X R3, RZ, RZ, ~R3, P0 ;  /* 0x000000ffff037224 */ /* 0x000fe200000e0e03 */
[----:B------:R-:W-:Y:S01]  /*9910*/  ISETP.NE.U32.AND P0, PT, RZ, UR8, PT ;  /* 0x00000008ff007c0c */ /* 0x000fe2000bf05070 */
[----:B------:R-:W-:Y:S01]  /*9920*/  IMAD.WIDE.U32 R4, R6, UR4, R16 ;  /* 0x0000000406047c25 */ /* 0x000fe2000f8e0010 */
[----:B------:R-:W0:Y:S02]  /*9930*/  LDC R9, c[0x0][0x148] ;  /* 0x00005200ff097b82 */ /* 0x000e240000000800 */
[----:B------:R-:W-:Y:S01]  /*9940*/  ISETP.NE.AND.EX P0, PT, RZ, UR9, PT, P0 ;  /* 0x00000009ff007c0c */ /* 0x000fe2000bf05300 */
[----:B------:R-:W-:Y:S01]  /*9950*/  IMAD R3, R3, UR4, RZ ;  /* 0x0000000403037c24 */ /* 0x000fe2000f8e02ff */
[----:B------:R-:W-:-:S02]  /*9960*/  ULDC UR4, c[0x0][0x150] ;  /* 0x0000540000047ab9 */ /* 0x000fc40000000800 */
[----:B------:R-:W-:Y:S01]  /*9970*/  FMUL R7, R7, UR4 ;  /* 0x0000000407077c20 */ /* 0x000fe20008400000 */
[----:B------:R-:W-:Y:S01]  /*9980*/  IMAD R3, R6, UR5, R3 ;  /* 0x0000000506037c24 */ /* 0x000fe2000f8e0203 */
[----:B------:R-:W-:Y:S01]  /*9990*/  ULDC UR4, c[0x0][0x618] ;  /* 0x0001860000047ab9 */ /* 0x000fe20000000800 */
[----:B------:R-:W-:Y:S02]  /*99a0*/  ULDC UR5, c[0x0][0x154] ;  /* 0x0000550000057ab9 */ /* 0x000fe40000000800 */
[----:B------:R-:W-:Y:S01]  /*99b0*/  IMAD.IADD R5, R5, 0x1, R3 ;  /* 0x0000000105057824 */ /* 0x000fe200078e0203 */
[----:B------:R-:W3:Y:S04]  /*99c0*/  F2I.U32.TRUNC.NTZ R7, R7 ;  /* 0x0000000700077305 */ /* 0x000ee8000020f000 */
[----:B------:R-:W-:-:S02]  /*99d0*/  SHF.R.U64 R3, R4, UR4, R5 ;  /* 0x0000000404037c19 */ /* 0x000fc40008001205 */
[----:B-1----:R-:W-:-:S05]  /*99e0*/  I2FP.F32.U32 R4, R0 ;  /* 0x0000000000047245 */ /* 0x002fca0000201000 */
[----:B------:R-:W-:Y:S01]  /*99f0*/  FMUL R12, R4, UR5 ;  /* 0x00000005040c7c20 */ /* 0x000fe20008400000 */
[----:B------:R-:W-:Y:S01]  /*9a00*/  SHF.R.U32.HI R4, RZ, UR4, R5 ;  /* 0x00000004ff047c19 */ /* 0x000fe20008011605 */
[----:B------:R-:W-:Y:S01]  /*9a10*/  ULDC UR4, c[0x0][0x658] ;  /* 0x0001960000047ab9 */ /* 0x000fe20000000800 */
[----:B---3--:R-:W-:Y:S02]  /*9a20*/  IMAD.MOV R7, RZ, RZ, -R7 ;  /* 0x000000ffff077224 */ /* 0x008fe400078e0a07 */
[--C-:B------:R-:W-:Y:S01]  /*9a30*/  SHF.R.U64 R11, R3, UR6, R4.reuse ;  /* 0x00000006030b7c19 */ /* 0x100fe20008001204 */
[----:B------:R-:W1:Y:S01]  /*9a40*/  F2I.U32.TRUNC.NTZ R12, R12 ;  /* 0x0000000c000c7305 */ /* 0x000e62000020f000 */
[----:B------:R-:W-:Y:S01]  /*9a50*/  SHF.R.U32.HI R4, RZ, UR6, R4 ;  /* 0x00000006ff047c19 */ /* 0x000fe20008011604 */
[----:B--2---:R-:W-:-:S03]  /*9a60*/  IMAD R10, R15, R7, R10 ;  /* 0x000000070f0a7224 */ /* 0x004fc600078e020a */
[--C-:B------:R-:W-:Y:S02]  /*9a70*/  SHF.R.U64 R8, R11, UR4, R4.reuse ;  /* 0x000000040b087c19 */ /* 0x100fe40008001204 */
[----:B------:R-:W-:-:S03]  /*9a80*/  SHF.R.U32.HI R13, RZ, UR4, R4 ;  /* 0x00000004ff0d7c19 */ /* 0x000fc60008011604 */
[----:B------:R-:W-:Y:S02]  /*9a90*/  IMAD.MOV.U32 R4, RZ, RZ, R8 ;  /* 0x000000ffff047224 */ /* 0x000fe400078e0008 */
[----:B------:R-:W-:Y:S01]  /*9aa0*/  IMAD.MOV.U32 R5, RZ, RZ, R13 ;  /* 0x000000ffff057224 */ /* 0x000fe200078e000d */
[----:B01----:R-:W-:Y:S06]  /*9ab0*/  @!P0 BRA `(.L_x_190) ;  /* 0x0000000000288947 */ /* 0x003fec0003800000 */
[----:B------:R-:W-:Y:S02]  /*9ac0*/  ULDC UR4, c[0x0][0x64c] ;  /* 0x0001930000047ab9 */ /* 0x000fe40000000800 */
[----:B------:R-:W-:-:S05]  /*9ad0*/  IADD3 R5, P0, R8, UR4, RZ ;  /* 0x0000000408057c10 */ /* 0x000fca000ff1e0ff */
[----:B------:R-:W-:-:S04]  /*9ae0*/  IMAD.X R13, RZ, RZ, R13, P0 ;  /* 0x000000ffff0d7224 */ /* 0x000fc800000e060d */
[----:B------:R-:W-:-:S04]  /*9af0*/  IMAD.WIDE.U32 R6, R13, UR8, RZ ;  /* 0x000000080d067c25 */ /* 0x000fc8000f8e00ff */
[----:B------:R-:W-:-:S04]  /*9b00*/  IMAD.WIDE.U32 R6, P0, R5, UR9, R6 ;  /* 0x0000000905067c25 */ /* 0x000fc8000f800006 */
[----:B------:R-:W-:-:S04]  /*9b10*/  IMAD.WIDE.U32 R4, R5, UR8, RZ ;  /* 0x0000000805047c25 */ /* 0x000fc8000f8e00ff */
[----:B------:R-:W-:Y:S01]  /*9b20*/  IMAD.MOV.U32 R4, RZ, RZ, R7 ;  /* 0x000000ffff047224 */ /* 0x000fe200078e0007 */
[----:B------:R-:W-:Y:S01]  /*9b30*/  IADD3 RZ, P1, R5, R6, RZ ;  /* 0x0000000605ff7210 */ /* 0x000fe20007f3e0ff */
[----:B------:R-:W-:-:S04]  /*9b40*/  IMAD.X R5, RZ, RZ, RZ, P0 ;  /* 0x000000ffff057224 */ /* 0x000fc800000e06ff */
[----:B------:R-:W-:-:S08]  /*9b50*/  IMAD.WIDE.U32.X R4, R13, UR9, R4, P1 ;  /* 0x000000090d047c25 */ /* 0x000fd000088e0404 */
.L_x_190:
[----:B------:R-:W-:Y:S01]  /*9b60*/  ISETP.NE.AND P0, PT, R2, 0x1, PT ;  /* 0x000000010200780c */ /* 0x000fe20003f05270 */
[----:B------:R-:W-:Y:S01]  /*9b70*/  ULDC UR4, c[0x0][0x648] ;  /* 0x0001920000047ab9 */ /* 0x000fe20000000800 */
[----:B------:R-:W-:Y:S01]  /*9b80*/  LOP3.LUT R11, R11, UR43, RZ, 0xc0, !PT ;  /* 0x0000002b0b0b7c12 */ /* 0x000fe2000f8ec0ff */
[----:B------:R-:W-:Y:S01]  /*9b90*/  IMAD.MOV R12, RZ, RZ, -R12 ;  /* 0x000000ffff0c7224 */ /* 0x000fe200078e0a0c */
[----:B------:R-:W-:Y:S01]  /*9ba0*/  SHF.R.U64 R4, R4, UR4, R5 ;  /* 0x0000000404047c19 */ /* 0x000fe20008001205 */
[----:B------:R-:W-:Y:S01]  /*9bb0*/  ULDC UR4, c[0x0][0x638] ;  /* 0x00018e0000047ab9 */ /* 0x000fe20000000800 */
[----:B------:R-:W-:Y:S01]  /*9bc0*/  LOP3.LUT R3, R3, UR40, RZ, 0xc0, !PT ;  /* 0x0000002803037c12 */ /* 0x000fe2000f8ec0ff */
[----:B------:R-:W-:Y:S02]  /*9bd0*/  ULDC UR5, c[0x0][0x610] ;  /* 0x0001840000057ab9 */ /* 0x000fe40000000800 */
[----:B------:R-:W-:Y:S02]  /*9be0*/  IMAD.MOV R5, RZ, RZ, -R4 ;  /* 0x000000ffff057224 */ /* 0x000fe400078e0a04 */
[----:B------:R-:W-:-:S02]  /*9bf0*/  IMAD R11, R4, UR41, R11 ;  /* 0x00000029040b7c24 */ /* 0x000fc4000f8e020b */
[----:B------:R-:W-:Y:S02]  /*9c00*/  @P0 IMAD R10, R9, R12, R0 ;  /* 0x0000000c090a0224 */ /* 0x000fe400078e0200 */
[----:B------:R-:W-:Y:S01]  /*9c10*/  IMAD R8, R5, UR4, R8 ;  /* 0x0000000405087c24 */ /* 0x000fe2000f8e0208 */
[----:B------:R-:W-:Y:S01]  /*9c20*/  ULDC UR4, c[0x0][0x600] ;  /* 0x0001800000047ab9 */ /* 0x000fe20000000800 */
[----:B------:R-:W-:Y:S02]  /*9c30*/  IMAD R10, R11, UR5, R10 ;  /* 0x000000050b0a7c24 */ /* 0x000fe4000f8e020a */
[----:B------:R-:W-:Y:S02]  /*9c40*/  IMAD R3, R8, UR4, R3 ;  /* 0x0000000408037c24 */ /* 0x000fe4000f8e0203 */
[----:B------:R-:W-:-:S03]  /*9c50*/  IMAD.MOV.U32 R0, RZ, RZ, 0x1 ;  /* 0x00000001ff007424 */ /* 0x000fc600078e00ff */
[----:B------:R-:W-:Y:S02]  /*9c60*/  SEL R29, R3, R10, !P0 ;  /* 0x0000000a031d7207 */ /* 0x000fe40004000000 */
[----:B------:R-:W-:-:S07]  /*9c70*/  SEL R30, R10, R3, !P0 ;  /* 0x000000030a1e7207 */ /* 0x000fce0004000000 */
.L_x_188:
[----:B------:R-:W-:Y:S05]  /*9c80*/  BSYNC B0 ;  /* 0x0000000000007941 */ /* 0x000fea0003800000 */
.L_x_187:
[----:B------:R-:W-:-:S13]  /*9c90*/  LOP3.LUT P0, RZ, R0, 0xff, RZ, 0xc0, !PT ;  /* 0x000000ff00ff7812 */ /* 0x000fda000780c0ff */
[----:B------:R-:W-:Y:S05]  /*9ca0*/  @P0 BRA `(.L_x_191) ;  /* 0xfffffff000a40947 */ /* 0x000fea000383ffff */
[----:B------:R-:W-:Y:S05]  /*9cb0*/  BSYNC B7 ;  /* 0x0000000000077941 */ /* 0x000fea0003800000 */
.L_x_177:
[----:B------:R-:W-:-:S03]  /*9cc0*/  UMOV UR4, 0xffffffff ;  /* 0xffffffff00047882 */ /* 0x000fc60000000000 */
[----:B------:R-:W-:Y:S05]  /*9cd0*/  BRA.DIV UR4, `(.L_x_192) ;  /* 0x0000000604b47947 */ /* 0x000fea000b800000 */
[----:B------:R-:W-:-:S13]  /*9ce0*/  ELECT P6, URZ, PT ;  /* 0x00000000003f782f */ /* 0x000fda00038c0000 */
.L_x_211:
[----:B------:R-:W-:Y:S04]  /*9cf0*/  BSSY B0, `(.L_x_193) ;  /* 0x0000046000007945 */ /* 0x000fe80003800000 */
[----:B------:R-:W-:Y:S05]  /*9d00*/  @!P6 BRA `(.L_x_194) ;  /* 0x000000040010e947 */ /* 0x000fea0003800000 */
[----:B------:R-:W-:-:S04]  /*9d10*/  LOP3.LUT R18, R18, 0x2, RZ, 0xfc, !PT ;  /* 0x0000000212127812 */ /* 0x000fc800078efcff */
[----:B------:R-:W-:-:S13]  /*9d20*/  ISETP.NE.AND P0, PT, R18, 0x3, PT ;  /* 0x000000031200780c */ /* 0x000fda0003f05270 */
[----:B------:R-:W-:Y:S05]  /*9d30*/  @!P0 BRA `(.L_x_195) ;  /* 0x0000000000048947 */ /* 0x000fea0003800000 */
[----:B------:R-:W-:Y:S01]  /*9d40*/  BPT.TRAP 0x1 ;  /* 0x000000040000795c */ /* 0x000fe20000300000 */
.L_x_195:
[----:B------:R-:W0:Y:S01]  /*9d50*/  S2R R3, SR_CgaCtaId ;  /* 0x0000000000037919 */ /* 0x000e220000008800 */
[----:B------:R-:W-:Y:S02]  /*9d60*/  MOV R0, 0x400 ;  /* 0x0000040000007802 */ /* 0x000fe40000000f00 */
[----:B------:R-:W-:Y:S02]  /*9d70*/  SHF.L.U32 R2, R26, 0x1f, RZ ;  /* 0x0000001f1a027819 */ /* 0x000fe400000006ff */
[----:B0-----:R-:W-:-:S05]  /*9d80*/  LEA R0, R3, R0, 0x18 ;  /* 0x0000000003007211 */ /* 0x001fca00078ec0ff */
[----:B------:R-:W-:-:S04]  /*9d90*/  VIADD R0, R0, 0x38 ;  /* 0x0000003800007836 */ /* 0x000fc80000000000 */
[C---:B------:R-:W-:Y:S02]  /*9da0*/  IMAD R5, R27.reuse, 0x8, R0 ;  /* 0x000000081b057824 */ /* 0x040fe400078e0200 */
[----:B------:R-:W-:Y:S02]  /*9db0*/  VIADD R27, R27, 0x1 ;  /* 0x000000011b1b7836 */ /* 0x000fe40000000000 */
[----:B------:R-:W0:Y:S03]  /*9dc0*/  SYNCS.PHASECHK.TRANS64.TRYWAIT P0, [R5+URZ], R2 ;  /* 0x00000002050075a7 */ /* 0x000e26000800017f */
[----:B------:R-:W-:-:S04]  /*9dd0*/  ISETP.NE.AND P1, PT, R27, 0x7, PT ;  /* 0x000000071b00780c */ /* 0x000fc80003f25270 */
[----:B------:R-:W-:Y:S02]  /*9de0*/  SEL R3, RZ, 0x1, P1 ;  /* 0x00000001ff037807 */ /* 0x000fe40000800000 */
[----:B------:R-:W-:Y:S02]  /*9df0*/  SEL R27, R27, RZ, P1 ;  /* 0x000000ff1b1b7207 */ /* 0x000fe40000800000 */
[----:B------:R-:W-:-:S03]  /*9e00*/  LOP3.LUT R26, R26, R3, RZ, 0x3c, !PT ;  /* 0x000000031a1a7212 */ /* 0x000fc600078e3cff */
[----:B------:R-:W-:Y:S01]  /*9e10*/  IMAD R7, R27, 0x8, R0 ;  /* 0x000000081b077824 */ /* 0x000fe200078e0200 */
[----:B------:R-:W-:Y:S01]  /*9e20*/  SHF.L.U32 R4, R26, 0x1f, RZ ;  /* 0x0000001f1a047819 */ /* 0x000fe200000006ff */
[----:B0-----:R-:W-:Y:S06]  /*9e30*/  @!P0 BRA `(.L_x_196) ;  /* 0x00000004007c8947 */ /* 0x001fec0003800000 */
.L_x_212:
[----:B------:R-:W1:Y:S01]  /*9e40*/  SYNCS.PHASECHK.TRANS64.TRYWAIT P0, [R7+URZ], R4 ;  /* 0x00000004070075a7 */ /* 0x000e62000800017f */
[----:B0-----:R-:W-:-:S05]  /*9e50*/  VIADD R2, R27, 0x1 ;  /* 0x000000011b027836 */ /* 0x001fca0000000000 */
[----:B------:R-:W-:-:S04]  /*9e60*/  ISETP.NE.AND P1, PT, R2, 0x7, PT ;  /* 0x000000070200780c */ /* 0x000fc80003f25270 */
[----:B------:R-:W-:Y:S02]  /*9e70*/  SEL R3, RZ, 0x1, P1 ;  /* 0x00000001ff037807 */ /* 0x000fe40000800000 */
[----:B------:R-:W-:Y:S02]  /*9e80*/  SEL R9, R2, RZ, P1 ;  /* 0x000000ff02097207 */ /* 0x000fe40000800000 */
[----:B------:R-:W-:-:S03]  /*9e90*/  LOP3.LUT R26, R26, R3, RZ, 0x3c, !PT ;  /* 0x000000031a1a7212 */ /* 0x000fc600078e3cff */
[----:B------:R-:W-:Y:S01]  /*9ea0*/  IMAD R6, R9, 0x8, R0 ;  /* 0x0000000809067824 */ /* 0x000fe200078e0200 */
[----:B------:R-:W-:Y:S01]  /*9eb0*/  SHF.L.U32 R5, R26, 0x1f, RZ ;  /* 0x0000001f1a057819 */ /* 0x000fe200000006ff */
[----:B-1----:R-:W-:Y:S06]  /*9ec0*/  @!P0 BRA `(.L_x_197) ;  /* 0x00000004006c8947 */ /* 0x002fec0003800000 */
.L_x_213:
[----:B------:R-:W1:Y:S01]  /*9ed0*/  SYNCS.PHASECHK.TRANS64.TRYWAIT P0, [R6+URZ], R5 ;  /* 0x00000005060075a7 */ /* 0x000e62000800017f */
[----:B------:R-:W-:-:S05]  /*9ee0*/  VIADD R2, R9, 0x1 ;  /* 0x0000000109027836 */ /* 0x000fca0000000000 */
[----:B------:R-:W-:-:S04]  /*9ef0*/  ISETP.NE.AND P1, PT, R2, 0x7, PT ;  /* 0x000000070200780c */ /* 0x000fc80003f25270 */
[----:B------:R-:W-:Y:S02]  /*9f00*/  SEL R3, RZ, 0x1, P1 ;  /* 0x00000001ff037807 */ /* 0x000fe40000800000 */
[----:B0-----:R-:W-:Y:S02]  /*9f10*/  SEL R7, R2, RZ, P1 ;  /* 0x000000ff02077207 */ /* 0x001fe40000800000 */
[----:B------:R-:W-:-:S03]  /*9f20*/  LOP3.LUT R26, R26, R3, RZ, 0x3c, !PT ;  /* 0x000000031a1a7212 */ /* 0x000fc600078e3cff */
[----:B------:R-:W-:Y:S01]  /*9f30*/  IMAD R9, R7, 0x8, R0 ;  /* 0x0000000807097824 */ /* 0x000fe200078e0200 */
[----:B------:R-:W-:Y:S01]  /*9f40*/  SHF.L.U32 R4, R26, 0x1f, RZ ;  /* 0x0000001f1a047819 */ /* 0x000fe200000006ff */
[----:B-1----:R-:W-:Y:S06]  /*9f50*/  @!P0 BRA `(.L_x_198) ;  /* 0x00000004005c8947 */ /* 0x002fec0003800000 */
.L_x_214:
[----:B------:R-:W1:Y:S01]  /*9f60*/  SYNCS.PHASECHK.TRANS64.TRYWAIT P0, [R9+URZ], R4 ;  /* 0x00000004090075a7 */ /* 0x000e62000800017f */
[----:B------:R-:W-:-:S05]  /*9f70*/  VIADD R2, R7, 0x1 ;  /* 0x0000000107027836 */ /* 0x000fca0000000000 */
[----:B------:R-:W-:-:S04]  /*9f80*/  ISETP.NE.AND P1, PT, R2, 0x7, PT ;  /* 0x000000070200780c */ /* 0x000fc80003f25270 */
[----:B------:R-:W-:Y:S02]  /*9f90*/  SEL R3, RZ, 0x1, P1 ;  /* 0x00000001ff037807 */ /* 0x000fe40000800000 */
[----:B------:R-:W-:Y:S02]  /*9fa0*/  SEL R7, R2, RZ, P1 ;  /* 0x000000ff02077207 */ /* 0x000fe40000800000 */
[----:B------:R-:W-:-:S03]  /*9fb0*/  LOP3.LUT R26, R26, R3, RZ, 0x3c, !PT ;  /* 0x000000031a1a7212 */ /* 0x000fc600078e3cff */
[----:B------:R-:W-:Y:S01]  /*9fc0*/  IMAD R8, R7, 0x8, R0 ;  /* 0x0000000807087824 */ /* 0x000fe200078e0200 */
[----:B0-----:R-:W-:Y:S01]  /*9fd0*/  SHF.L.U32 R5, R26, 0x1f, RZ ;  /* 0x0000001f1a057819 */ /* 0x001fe200000006ff */
[----:B-1----:R-:W-:Y:S06]  /*9fe0*/  @!P0 BRA `(.L_x_199) ;  /* 0x00000004004c8947 */ /* 0x002fec0003800000 */
.L_x_215:
[----:B------:R-:W1:Y:S01]  /*9ff0*/  SYNCS.PHASECHK.TRANS64.TRYWAIT P0, [R8+URZ], R5 ;  /* 0x00000005080075a7 */ /* 0x000e62000800017f */
[----:B------:R-:W-:-:S05]  /*a000*/  VIADD R2, R7, 0x1 ;  /* 0x0000000107027836 */ /* 0x000fca0000000000 */
[----:B------:R-:W-:-:S04]  /*a010*/  ISETP.NE.AND P1, PT, R2, 0x7, PT ;  /* 0x000000070200780c */ /* 0x000fc80003f25270 */
[----:B------:R-:W-:Y:S02]  /*a020*/  SEL R3, RZ, 0x1, P1 ;  /* 0x00000001ff037807 */ /* 0x000fe40000800000 */
[----:B------:R-:W-:Y:S02]  /*a030*/  SEL R7, R2, RZ, P1 ;  /* 0x000000ff02077207 */ /* 0x000fe40000800000 */
[----:B0-----:R-:W-:-:S03]  /*a040*/  LOP3.LUT R9, R26, R3, RZ, 0x3c, !PT ;  /* 0x000000031a097212 */ /* 0x001fc600078e3cff */
[----:B------:R-:W-:Y:S01]  /*a050*/  IMAD R11, R7, 0x8, R0 ;  /* 0x00000008070b7824 */ /* 0x000fe200078e0200 */
[----:B------:R-:W-:Y:S01]  /*a060*/  SHF.L.U32 R6, R9, 0x1f, RZ ;  /* 0x0000001f09067819 */ /* 0x000fe200000006ff */
[----:B-1----:R-:W-:Y:S06]  /*a070*/  @!P0 BRA `(.L_x_200) ;  /* 0x00000004003c8947 */ /* 0x002fec0003800000 */
.L_x_216:
[----:B------:R-:W1:Y:S01]  /*a080*/  SYNCS.PHASECHK.TRANS64.TRYWAIT P0, [R11+URZ], R6 ;  /* 0x000000060b0075a7 */ /* 0x000e62000800017f */
[----:B------:R-:W-:-:S05]  /*a090*/  VIADD R2, R7, 0x1 ;  /* 0x0000000107027836 */ /* 0x000fca0000000000 */
[----:B------:R-:W-:-:S04]  /*a0a0*/  ISETP.NE.AND P1, PT, R2, 0x7, PT ;  /* 0x000000070200780c */ /* 0x000fc80003f25270 */
[----:B------:R-:W-:Y:S02]  /*a0b0*/  SEL R4, RZ, 0x1, P1 ;  /* 0x00000001ff047807 */ /* 0x000fe40000800000 */
[----:B------:R-:W-:Y:S02]  /*a0c0*/  SEL R3, R2, RZ, P1 ;  /* 0x000000ff02037207 */ /* 0x000fe40000800000 */
[----:B------:R-:W-:Y:S01]  /*a0d0*/  LOP3.LUT R4, R9, R4, RZ, 0x3c, !PT ;  /* 0x0000000409047212 */ /* 0x000fe200078e3cff */
[----:B-1----:R-:W-:Y:S06]  /*a0e0*/  @!P0 BRA `(.L_x_201) ;  /* 0x0000000400348947 */ /* 0x002fec0003800000 */
.L_x_217:
[----:B------:R-:W-:Y:S01]  /*a0f0*/  IMAD R3, R3, 0x8, R0 ;  /* 0x0000000803037824 */ /* 0x000fe200078e0200 */
[----:B------:R-:W-:-:S07]  /*a100*/  SHF.L.U32 R0, R4, 0x1f, RZ ;  /* 0x0000001f04007819 */ /* 0x000fce00000006ff */
.L_x_202:
[----:B--2---:R2:W3:Y:S02]  /*a110*/  SYNCS.PHASECHK.TRANS64.TRYWAIT P0, [R3+URZ], R0 ;  /* 0x00000000030075a7 */ /* 0x0044e4000800017f */
[----:B---3--:R-:W-:Y:S05]  /*a120*/  @!P0 NANOSLEEP.SYNCS 0x989680 ;  /* 0x009896800000895d */ /* 0x008fea0003900000 */
[----:B------:R-:W3:Y:S02]  /*a130*/  @!P0 SYNCS.PHASECHK.TRANS64 P0, [R3+URZ], R0 ;  /* 0x00000000030085a7 */ /* 0x000ee4000800007f */
[----:B---3--:R-:W-:Y:S05]  /*a140*/  @!P0 BRA `(.L_x_202) ;  /* 0xfffffffc00f08947 */ /* 0x008fea000383ffff */
.L_x_194:
[----:B------:R-:W-:Y:S05]  /*a150*/  BSYNC B0 ;  /* 0x0000000000007941 */ /* 0x000fea0003800000 */
.L_x_193:
[----:B------:R-:W-:Y:S05]  /*a160*/  EXIT ;  /* 0x000000000000794d */ /* 0x000fea0003800000 */
.L_x_16:
[----:B------:R-:W-:Y:S02]  /*a170*/  IMAD.MOV.U32 R13, RZ, RZ, R19 ;  /* 0x000000ffff0d7224 */ /* 0x000fe400078e0013 */
[----:B------:R-:W-:Y:S02]  /*a180*/  IMAD.MOV.U32 R12, RZ, RZ, RZ ;  /* 0x000000ffff0c7224 */ /* 0x000fe400078e00ff */
[----:B------:R-:W-:Y:S02]  /*a190*/  IMAD.MOV.U32 R11, RZ, RZ, 0x1f ;  /* 0x0000001fff0b7424 */ /* 0x000fe400078e00ff */
[----:B------:R-:W-:-:S07]  /*a1a0*/  IMAD.MOV.U32 R15, RZ, RZ, -0x1 ;  /* 0xffffffffff0f7424 */ /* 0x000fce00078e00ff */
[----:B-----5:R-:W-:Y:S05]  /*a1b0*/  WARPSYNC.COLLECTIVE R15, `(.L_x_203) ;  /* 0x000000000f087348 */ /* 0x020fea0003c00000 */
[----:B------:R0:W1:Y:S02]  /*a1c0*/  SHFL.IDX P6, R14, R13, R12, R11 ;  /* 0x0000000c0d0e7389 */ /* 0x00006400000c000b */
[----:B01---5:R-:W-:Y:S01]  /*a1d0*/  ENDCOLLECTIVE ;  /* 0x000000000000791b */ /* 0x023fe20003800000 */
.L_x_203:
[----:B------:R-:W-:Y:S05]  /*a1e0*/  BRA `(.L_x_204) ;  /* 0xffffff7400287947 */ /* 0x000fea000383ffff */
.L_x_20:
[----:B-1----:R1:W2:Y:S02]  /*a1f0*/  SYNCS.PHASECHK.TRANS64.TRYWAIT P1, [R5+URZ], R0 ;  /* 0x00000000050075a7 */ /* 0x0022a4000802017f */
[----:B--2---:R-:W-:Y:S05]  /*a200*/  @!P1 NANOSLEEP.SYNCS 0x989680 ;  /* 0x009896800000995d */ /* 0x004fea0003900000 */
[----:B------:R-:W2:Y:S02]  /*a210*/  @!P1 SYNCS.PHASECHK.TRANS64 P1, [R5+URZ], R0 ;  /* 0x00000000050095a7 */ /* 0x000ea4000802007f */
[----:B--2---:R-:W-:Y:S05]  /*a220*/  @!P1 BRA `(.L_x_20) ;  /* 0xfffffffc00f09947 */ /* 0x004fea000383ffff */
[----:B------:R-:W-:Y:S05]  /*a230*/  BRA `(.L_x_19) ;  /* 0xffffff7400547947 */ /* 0x000fea000383ffff */
.L_x_25:
[----:B0-----:R0:W1:Y:S02]  /*a240*/  SYNCS.PHASECHK.TRANS64.TRYWAIT P1, [R4+URZ], R117 ;  /* 0x00000075040075a7 */ /* 0x001064000802017f */
[----:B-1----:R-:W-:Y:S05]  /*a250*/  @!P1 NANOSLEEP.SYNCS 0x989680 ;  /* 0x009896800000995d */ /* 0x002fea0003900000 */
[----:B------:R-:W1:Y:S02]  /*a260*/  @!P1 SYNCS.PHASECHK.TRANS64 P1, [R4+URZ], R117 ;  /* 0x00000075040095a7 */ /* 0x000e64000802007f */
[----:B-1----:R-:W-:Y:S05]  /*a270*/  @!P1 BRA `(.L_x_25) ;  /* 0xfffffffc00f09947 */ /* 0x002fea000383ffff */
[----:B------:R-:W-:Y:S05]  /*a280*/  BRA `(.L_x_24) ;  /* 0xffffff7c00dc7947 */ /* 0x000fea000383ffff */
.L_x_33:
[----:B0-----:R0:W1:Y:S02]  /*a290*/  SYNCS.PHASECHK.TRANS64.TRYWAIT P1, [R20+URZ], R117 ;  /* 0x00000075140075a7 */ /* 0x001064000802017f */
[----:B-1----:R-:W-:Y:S05]  /*a2a0*/  @!P1 NANOSLEEP.SYNCS 0x989680 ;  /* 0x009896800000995d */ /* 0x002fea0003900000 */
[----:B------:R-:W1:Y:S02]  /*a2b0*/  @!P1 SYNCS.PHASECHK.TRANS64 P1, [R20+URZ], R117 ;  /* 0x00000075140095a7 */ /* 0x000e64000802007f */
[----:B-1----:R-:W-:Y:S05]  /*a2c0*/  @!P1 BRA `(.L_x_33) ;  /* 0xfffffffc00f09947 */ /* 0x002fea000383ffff */
[----:B------:R-:W-:Y:S05]  /*a2d0*/  BRA `(.L_x_32) ;  /* 0xffffff88009c7947 */ /* 0x000fea000383ffff */
.L_x_178:
[----:B------:R-:W-:Y:S01]  /*a2e0*/  BSSY B0, `(.L_x_205) ;  /* 0x0000006000007945 */ /* 0x000fe20003800000 */
[----:B------:R-:W-:-:S07]  /*a2f0*/  IMAD.MOV.U32 R15, RZ, RZ, -0x1 ;  /* 0xffffffffff0f7424 */ /* 0x000fce00078e00ff */
[----:B------:R-:W-:Y:S05]  /*a300*/  WARPSYNC.COLLECTIVE R15, `(.L_x_206) ;  /* 0x000000000f0c7348 */ /* 0x000fea0003c00000 */
[----:B------:R-:W-:Y:S02]  /*a310*/  ELECT P6, UR62, PT ;  /* 0x00000000003e782f */ /* 0x000fe400038c0000 */
[----:B------:R-:W-:Y:S01]  /*a320*/  MOV R14, UR62 ;  /* 0x0000003e000e7c02 */ /* 0x000fe20008000f00 */
[----:B------:R-:W-:Y:S10]  /*a330*/  ENDCOLLECTIVE ;  /* 0x000000000000791b */ /* 0x000ff40003800000 */
.L_x_206:
[----:B------:R-:W-:Y:S05]  /*a340*/  BSYNC B0 ;  /* 0x0000000000007941 */ /* 0x000fea0003800000 */
.L_x_205:
[----:B------:R-:W-:Y:S05]  /*a350*/  BRA `(.L_x_207) ;  /* 0xffffffec00047947 */ /* 0x000fea000383ffff */
.L_x_183:
[----:B0-----:R0:W2:Y:S02]  /*a360*/  SYNCS.PHASECHK.TRANS64.TRYWAIT P0, [R8+URZ+0x38], R5 ;  /* 0x00003805080075a7 */ /* 0x0010a4000800017f */
[----:B--2---:R-:W-:Y:S05]  /*a370*/  @!P0 NANOSLEEP.SYNCS 0x989680 ;  /* 0x009896800000895d */ /* 0x004fea0003900000 */
[----:B------:R-:W2:Y:S02]  /*a380*/  @!P0 SYNCS.PHASECHK.TRANS64 P0, [R8+URZ+0x38], R5 ;  /* 0x00003805080085a7 */ /* 0x000ea4000800007f */
[----:B--2---:R-:W-:Y:S05]  /*a390*/  @!P0 BRA `(.L_x_183) ;  /* 0xfffffffc00f08947 */ /* 0x004fea000383ffff */
[----:B------:R-:W-:Y:S05]  /*a3a0*/  BRA `(.L_x_208) ;  /* 0xffffffec00d87947 */ /* 0x000fea000383ffff */
.L_x_192:
[----:B------:R-:W-:Y:S01]  /*a3b0*/  BSSY B0, `(.L_x_209) ;  /* 0x0000006000007945 */ /* 0x000fe20003800000 */
[----:B------:R-:W-:-:S07]  /*a3c0*/  IMAD.MOV.U32 R15, RZ, RZ, -0x1 ;  /* 0xffffffffff0f7424 */ /* 0x000fce00078e00ff */
[----:B------:R-:W-:Y:S05]  /*a3d0*/  WARPSYNC.COLLECTIVE R15, `(.L_x_210) ;  /* 0x000000000f0c7348 */ /* 0x000fea0003c00000 */
[----:B------:R-:W-:Y:S02]  /*a3e0*/  ELECT P6, UR62, PT ;  /* 0x00000000003e782f */ /* 0x000fe400038c0000 */
[----:B------:R-:W-:Y:S01]  /*a3f0*/  MOV R14, UR62 ;  /* 0x0000003e000e7c02 */ /* 0x000fe20008000f00 */
[----:B------:R-:W-:Y:S10]  /*a400*/  ENDCOLLECTIVE ;  /* 0x000000000000791b */ /* 0x000ff40003800000 */
.L_x_210:
[----:B------:R-:W-:Y:S05]  /*a410*/  BSYNC B0 ;  /* 0x0000000000007941 */ /* 0x000fea0003800000 */
.L_x_209:
[----:B------:R-:W-:Y:S05]  /*a420*/  BRA `(.L_x_211) ;  /* 0xfffffff800307947 */ /* 0x000fea000383ffff */
.L_x_196:
[----:B0-----:R0:W1:Y:S02]  /*a430*/  SYNCS.PHASECHK.TRANS64.TRYWAIT P0, [R5+URZ], R2 ;  /* 0x00000002050075a7 */ /* 0x001064000800017f */
[----:B-1----:R-:W-:Y:S05]  /*a440*/  @!P0 NANOSLEEP.SYNCS 0x989680 ;  /* 0x009896800000895d */ /* 0x002fea0003900000 */
[----:B------:R-:W1:Y:S02]  /*a450*/  @!P0 SYNCS.PHASECHK.TRANS64 P0, [R5+URZ], R2 ;  /* 0x00000002050085a7 */ /* 0x000e64000800007f */
[----:B-1----:R-:W-:Y:S05]  /*a460*/  @!P0 BRA `(.L_x_196) ;  /* 0xfffffffc00f08947 */ /* 0x002fea000383ffff */
[----:B------:R-:W-:Y:S05]  /*a470*/  BRA `(.L_x_212) ;  /* 0xfffffff800707947 */ /* 0x000fea000383ffff */
.L_x_197:
[----:B0-----:R0:W1:Y:S02]  /*a480*/  SYNCS.PHASECHK.TRANS64.TRYWAIT P0, [R7+URZ], R4 ;  /* 0x00000004070075a7 */ /* 0x001064000800017f */
[----:B-1----:R-:W-:Y:S05]  /*a490*/  @!P0 NANOSLEEP.SYNCS 0x989680 ;  /* 0x009896800000895d */ /* 0x002fea0003900000 */
[----:B------:R-:W1:Y:S02]  /*a4a0*/  @!P0 SYNCS.PHASECHK.TRANS64 P0, [R7+URZ], R4 ;  /* 0x00000004070085a7 */ /* 0x000e64000800007f */
[----:B-1----:R-:W-:Y:S05]  /*a4b0*/  @!P0 BRA `(.L_x_197) ;  /* 0xfffffffc00f08947 */ /* 0x002fea000383ffff */
[----:B------:R-:W-:Y:S05]  /*a4c0*/  BRA `(.L_x_213) ;  /* 0xfffffff800807947 */ /* 0x000fea000383ffff */
.L_x_198:
[----:B0-----:R0:W1:Y:S02]  /*a4d0*/  SYNCS.PHASECHK.TRANS64.TRYWAIT P0, [R6+URZ], R5 ;  /* 0x00000005060075a7 */ /* 0x001064000800017f */
[----:B-1----:R-:W-:Y:S05]  /*a4e0*/  @!P0 NANOSLEEP.SYNCS 0x989680 ;  /* 0x009896800000895d */ /* 0x002fea0003900000 */
[----:B------:R-:W1:Y:S02]  /*a4f0*/  @!P0 SYNCS.PHASECHK.TRANS64 P0, [R6+URZ], R5 ;  /* 0x00000005060085a7 */ /* 0x000e64000800007f */
[----:B-1----:R-:W-:Y:S05]  /*a500*/  @!P0 BRA `(.L_x_198) ;  /* 0xfffffffc00f08947 */ /* 0x002fea000383ffff */
[----:B------:R-:W-:Y:S05]  /*a510*/  BRA `(.L_x_214) ;  /* 0xfffffff800907947 */ /* 0x000fea000383ffff */
.L_x_199:
[----:B0-----:R0:W1:Y:S02]  /*a520*/  SYNCS.PHASECHK.TRANS64.TRYWAIT P0, [R9+URZ], R4 ;  /* 0x00000004090075a7 */ /* 0x001064000800017f */
[----:B-1----:R-:W-:Y:S05]  /*a530*/  @!P0 NANOSLEEP.SYNCS 0x989680 ;  /* 0x009896800000895d */ /* 0x002fea0003900000 */
[----:B------:R-:W1:Y:S02]  /*a540*/  @!P0 SYNCS.PHASECHK.TRANS64 P0, [R9+URZ], R4 ;  /* 0x00000004090085a7 */ /* 0x000e64000800007f */
[----:B-1----:R-:W-:Y:S05]  /*a550*/  @!P0 BRA `(.L_x_199) ;  /* 0xfffffffc00f08947 */ /* 0x002fea000383ffff */
[----:B------:R-:W-:Y:S05]  /*a560*/  BRA `(.L_x_215) ;  /* 0xfffffff800a07947 */ /* 0x000fea000383ffff */
.L_x_200:
[----:B0-----:R0:W1:Y:S02]  /*a570*/  SYNCS.PHASECHK.TRANS64.TRYWAIT P0, [R8+URZ], R5 ;  /* 0x00000005080075a7 */ /* 0x001064000800017f */
[----:B-1----:R-:W-:Y:S05]  /*a580*/  @!P0 NANOSLEEP.SYNCS 0x989680 ;  /* 0x009896800000895d */ /* 0x002fea0003900000 */
[----:B------:R-:W1:Y:S02]  /*a590*/  @!P0 SYNCS.PHASECHK.TRANS64 P0, [R8+URZ], R5 ;  /* 0x00000005080085a7 */ /* 0x000e64000800007f */
[----:B-1----:R-:W-:Y:S05]  /*a5a0*/  @!P0 BRA `(.L_x_200) ;  /* 0xfffffffc00f08947 */ /* 0x002fea000383ffff */
[----:B------:R-:W-:Y:S05]  /*a5b0*/  BRA `(.L_x_216) ;  /* 0xfffffff800b07947 */ /* 0x000fea000383ffff */
.L_x_201:
[----:B-1----:R1:W2:Y:S02]  /*a5c0*/  SYNCS.PHASECHK.TRANS64.TRYWAIT P0, [R11+URZ], R6 ;  /* 0x000000060b0075a7 */ /* 0x0022a4000800017f */
[----:B--2---:R-:W-:Y:S05]  /*a5d0*/  @!P0 NANOSLEEP.SYNCS 0x989680 ;  /* 0x009896800000895d */ /* 0x004fea0003900000 */
[----:B------:R-:W2:Y:S02]  /*a5e0*/  @!P0 SYNCS.PHASECHK.TRANS64 P0, [R11+URZ], R6 ;  /* 0x000000060b0085a7 */ /* 0x000ea4000800007f */
[----:B--2---:R-:W-:Y:S05]  /*a5f0*/  @!P0 BRA `(.L_x_201) ;  /* 0xfffffffc00f08947 */ /* 0x004fea000383ffff */
[----:B------:R-:W-:Y:S05]  /*a600*/  BRA `(.L_x_217) ;  /* 0xfffffff800b87947 */ /* 0x000fea000383ffff */
.L_x_218:
[----:B------:R-:W-:-:S00]  /*a610*/  BRA `(.L_x_218) ;  /* 0xfffffffc00fc7947 */ /* 0x000fc0000383ffff */
[----:B------:R-:W-:-:S00]  /*a620*/  NOP ;  /* 0x0000000000007918 */ /* 0x000fc00000000000 */
        /* <DEDUP_REMOVED lines=13> */
.L_x_219:


//--------------------- .nv.global.init           --------------------------
	.section	.nv.global.init,"aw",@progbits
.nv.global.init:
	.type		$str$24,@object
	.size		$str$24,($str$25 - $str$24)
$str$24:
        /*0000*/ 	.byte	0x28, 0x61, 0x64, 0x64, 0x72, 0x65, 0x73, 0x73, 0x20, 0x26, 0x20, 0x6d, 0x61, 0x73, 0x6b, 0x29
        /*0010*/ 	.byte	0x20, 0x3d, 0x3d, 0x20, 0x30, 0x00
	.type		$str$25,@object
	.size		$str$25,(__unnamed_1 - $str$25)
$str$25:
        /*0016*/ 	.byte	0x2f, 0x74, 0x6d, 0x70, 0x2f, 0x63, 0x75, 0x74, 0x6c, 0x61, 0x73, 0x73, 0x5f, 0x73, 0x77, 0x65
        /*0026*/ 	.byte	0x65, 0x70, 0x5f, 0x73, 0x72, 0x63, 0x2f, 0x69, 0x6e, 0x63, 0x6c, 0x75, 0x64, 0x65, 0x2f, 0x63
        /*0036*/ 	.byte	0x75, 0x74, 0x65, 0x2f, 0x70, 0x6f, 0x69, 0x6e, 0x74, 0x65, 0x72, 0x5f, 0x66, 0x6c, 0x61, 0x67
        /*0046*/ 	.byte	0x67, 0x65, 0x64, 0x2e, 0x68, 0x70, 0x70, 0x00
	.type		__unnamed_1,@object
	.size		__unnamed_1,(__unnamed_2 - __unnamed_1)
__unnamed_1:
        /*004e*/ 	.byte	0x61, 0x75, 0x74, 0x6f, 0x20, 0x63, 0x75, 0x74, 0x65, 0x3a, 0x3a, 0x61, 0x73, 0x5f, 0x70, 0x6f
        /* <DEDUP_REMOVED lines=28> */
        /*021e*/ 	.byte	0x20, 0x26, 0x5d, 0x00
	.type		__unnamed_2,@object
	.size		__unnamed_2,(.L_1 - __unnamed_2)
__unnamed_2:
        /* <DEDUP_REMOVED lines=30> */
.L_1:


//--------------------- .nv.shared._ZN7cutlass13device_kernelINS_4gemm6kernel13GemmUniversalIN4cute5tupleIJiiiiEEENS1_10collective13CollectiveMmaINS1_39MainloopSm90TmaGmmaRmemAWarpSpecializedILi7ENS5_IJNS4_1CILi1EEESB_SB_EEENS1_35KernelTmaWarpSpecializedCooperativeEEENS5_IJNSA_ILi128EEESF_SF_EEENS_12float_e4m3_tENS5_IJlSB_lEEESH_NS5_IJSB_llEEENS4_8TiledMMAINS4_8MMA_AtomIJNS4_4SM904GMMA31MMA_64x128x32_F32E4M3E4M3_RS_TNILNSN_7ScaleInE1ELSP_1EEEEEENS4_6LayoutINS5_IJNSA_ILi2EEESB_SB_EEENS5_IJSB_NSA_ILi0EEESV_EEEEENS5_IJNS4_10UnderscoreESY_SY_EEEEENS4_13SM90_TMA_LOADENS4_14ComposedLayoutINS4_7SwizzleILi3ELi4ELi3EEENS4_18smem_ptr_flag_bitsILi8EEENSS_INS5_IJNSA_ILi8EEESF_EEENS5_IJSF_SB_EEEEEEEvNS4_8identityES11_NS12_IS14_S16_NSS_INS5_IJSF_S17_EEENS5_IJSB_SF_EEEEEEENS4_9Copy_AtomIJNS4_39AutoVectorizingCopyWithAssumedAlignmentILi128EEESH_EEES1C_EENS_8epilogue10collective6detail29Sm90TmaWarpSpecializedAdapterINS1N_15DefaultEpilogueISH_SI_SI_NS1M_6thread17LinearCombinationISH_Li1EffLNS1R_9ScaleType4KindE0ELNS_15FloatRoundStyleE2ESH_EENS1_15EpilogueDefaultEEEEEvvEEEEvNT_6ParamsE --------------------------
	.section	.nv.shared._ZN7cutlass13device_kernelINS_4gemm6kernel13GemmUniversalIN4cute5tupleIJiiiiEEENS1_10collective13CollectiveMmaINS1_39MainloopSm90TmaGmmaRmemAWarpSpecializedILi7ENS5_IJNS4_1CILi1EEESB_SB_EEENS1_35KernelTmaWarpSpecializedCooperativeEEENS5_IJNSA_ILi128EEESF_SF_EEENS_12float_e4m3_tENS5_IJlSB_lEEESH_NS5_IJSB_llEEENS4_8TiledMMAINS4_8MMA_AtomIJNS4_4SM904GMMA31MMA_64x128x32_F32E4M3E4M3_RS_TNILNSN_7ScaleInE1ELSP_1EEEEEENS4_6LayoutINS5_IJNSA_ILi2EEESB_SB_EEENS5_IJSB_NSA_ILi0EEESV_EEEEENS5_IJNS4_10UnderscoreESY_SY_EEEEENS4_13SM90_TMA_LOADENS4_14ComposedLayoutINS4_7SwizzleILi3ELi4ELi3EEENS4_18smem_ptr_flag_bitsILi8EEENSS_INS5_IJNSA_ILi8EEESF_EEENS5_IJSF_SB_EEEEEEEvNS4_8identityES11_NS12_IS14_S16_NSS_INS5_IJSF_S17_EEENS5_IJSB_SF_EEEEEEENS4_9Copy_AtomIJNS4_39AutoVectorizingCopyWithAssumedAlignmentILi128EEESH_EEES1C_EENS_8epilogue10collective6detail29Sm90TmaWarpSpecializedAdapterINS1N_15DefaultEpilogueISH_SI_SI_NS1M_6thread17LinearCombinationISH_Li1EffLNS1R_9ScaleType4KindE0ELNS_15FloatRoundStyleE2ESH_EENS1_15EpilogueDefaultEEEEEvvEEEEvNT_6ParamsE,"aw",@nobits
	.sectionflags	@""
	.align	16
	.zero		1024


//--------------------- .nv.shared.reserved.0     --------------------------
	.section	.nv.shared.reserved.0,"aw",@nobits
	.weak		__nv_reservedSMEM_offset_0_alias
	.size		__nv_reservedSMEM_offset_0_alias, 0, 0
	.other		__nv_reservedSMEM_offset_0_alias,@"STO_CUDA_RESERVED_SHARED STV_DEFAULT"
__nv_reservedSMEM_offset_0_alias:
	.zero		0


//--------------------- .nv.global                --------------------------
	.section	.nv.global,"aw",@nobits
.nv.global:
	.type		_ZN40_INTERNAL_7be424ba_4_k_cu_a983dd5f_253024cute1_E,@object
	.size		_ZN40_INTERNAL_7be424ba_4_k_cu_a983dd5f_253024cute1_E,(_ZN40_INTERNAL_7be424ba_4_k_cu_a983dd5f_253024cuda3std3__45__cpo6cbeginE - _ZN40_INTERNAL_7be424ba_4_k_cu_a983dd5f_253024cute1_E)
_ZN40_INTERNAL_7be424ba_4_k_cu_a983dd5f_253024cute1_E:
	.zero		1
	.type		_ZN40_INTERNAL_7be424ba_4_k_cu_a983dd5f_253024cuda3std3__45__cpo6cbeginE,@object
	.size		_ZN40_INTERNAL_7be424ba_4_k_cu_a983dd5f_253024cuda3std3__45__cpo6cbeginE,(_ZN40_INTERNAL_7be424ba_4_k_cu_a983dd5f_253024cuda3std3__48in_placeE - _ZN40_INTERNAL_7be424ba_4_k_cu_a983dd5f_253024cuda3std3__45__cpo6cbeginE)
_ZN40_INTERNAL_7be424ba_4_k_cu_a983dd5f_253024cuda3std3__45__cpo6cbeginE:
	.zero		1
	.type		_ZN40_INTERNAL_7be424ba_4_k_cu_a983dd5f_253024cuda3std3__48in_placeE,@object
	.size		_ZN40_INTERNAL_7be424ba_4_k_cu_a983dd5f_253024cuda3std3__48in_placeE,(_ZN40_INTERNAL_7be424ba_4_k_cu_a983dd5f_253024cuda3std6ranges3__45__cpo9iter_moveE - _ZN40_INTERNAL_7be424ba_4_k_cu_a983dd5f_253024cuda3std3__48in_placeE)
_ZN40_INTERNAL_7be424ba_4_k_cu_a983dd5f_253024cuda3std3__48in_placeE:
	.zero		1
	.type		_ZN40_INTERNAL_7be424ba_4_k_cu_a983dd5f_253024cuda3std6ranges3__45__cpo9iter_moveE,@object
	.size		_ZN40_INTERNAL_7be424ba_4_k_cu_a983dd5f_253024cuda3std6ranges3__45__cpo9iter_moveE,(_ZN40_INTERNAL_7be424ba_4_k_cu_a983dd5f_253024cuda3std3__45__cpo5beginE - _ZN40_INTERNAL_7be424ba_4_k_cu_a983dd5f_253024cuda3std6ranges3__45__cpo9iter_moveE)
_ZN40_INTERNAL_7be424ba_4_k_cu_a983dd5f_253024cuda3std6ranges3__45__cpo9iter_moveE:
	.zero		1
	.type		_ZN40_INTERNAL_7be424ba_4_k_cu_a983dd5f_253024cuda3std3__45__cpo5beginE,@object
	.size		_ZN40_INTERNAL_7be424ba_4_k_cu_a983dd5f_253024cuda3std3__45__cpo5beginE,(_ZN40_INTERNAL_7be424ba_4_k_cu_a983dd5f_253024cuda3std3__442_GLOBAL__N__7be424ba_4_k_cu_a983dd5f_253026ignoreE - _ZN40_INTERNAL_7be424ba_4_k_cu_a983dd5f_253024cuda3std3__45__cpo5beginE)
_ZN40_INTERNAL_7be424ba_4_k_cu_a983dd5f_253024cuda3std3__45__cpo5beginE:
	.zero		1
	.type		_ZN40_INTERNAL_7be424ba_4_k_cu_a983dd5f_253024cuda3std3__442_GLOBAL__N__7be424ba_4_k_cu_a983dd5f_253026ignoreE,@object
	.size		_ZN40_INTERNAL_7be424ba_4_k_cu_a983dd5f_253024cuda3std3__442_GLOBAL__N__7be424ba_4_k_cu_a983dd5f_253026ignoreE,(_ZN40_INTERNAL_7be424ba_4_k_cu_a983dd5f_253024cute7productE - _ZN40_INTERNAL_7be424ba_4_k_cu_a983dd5f_253024cuda3std3__442_GLOBAL__N__7be424ba_4_k_cu_a983dd5f_253026ignoreE)
_ZN40_INTERNAL_7be424ba_4_k_cu_a983dd5f_253024cuda3std3__442_GLOBAL__N__7be424ba_4_k_cu_a983dd5f_253026ignoreE:
	.zero		1
	.type		_ZN40_INTERNAL_7be424ba_4_k_cu_a983dd5f_253024cute7productE,@object
	.size		_ZN40_INTERNAL_7be424ba_4_k_cu_a983dd5f_253024cute7productE,(_ZN40_INTERNAL_7be424ba_4_k_cu_a983dd5f_253024cuda3std3__45__cpo3endE - _ZN40_INTERNAL_7be424ba_4_k_cu_a983dd5f_253024cute7productE)
_ZN40_INTERNAL_7be424ba_4_k_cu_a983dd5f_253024cute7productE:
	.zero		1
	.type		_ZN40_INTERNAL_7be424ba_4_k_cu_a983dd5f_253024cuda3std3__45__cpo3endE,@object
	.size		_ZN40_INTERNAL_7be424ba_4_k_cu_a983dd5f_253024cuda3std3__45__cpo3endE,(_ZN40_INTERNAL_7be424ba_4_k_cu_a983dd5f_253024cuda3std3__419piecewise_constructE - _ZN40_INTERNAL_7be424ba_4_k_cu_a983dd5f_253024cuda3std3__45__cpo3endE)
_ZN40_INTERNAL_7be424ba_4_k_cu_a983dd5f_253024cuda3std3__45__cpo3endE:
	.zero		1
	.type		_ZN40_INTERNAL_7be424ba_4_k_cu_a983dd5f_253024cuda3std3__419piecewise_constructE,@object
	.size		_ZN40_INTERNAL_7be424ba_4_k_cu_a983dd5f_253024cuda3std3__419piecewise_constructE,(_ZN40_INTERNAL_7be424ba_4_k_cu_a983dd5f_253024cuda3std3__45__cpo4cendE - _ZN40_INTERNAL_7be424ba_4_k_cu_a983dd5f_253024cuda3std3__419piecewise_constructE)
_ZN40_INTERNAL_7be424ba_4_k_cu_a983dd5f_253024cuda3std3__419piecewise_constructE:
	.zero		1
	.type		_ZN40_INTERNAL_7be424ba_4_k_cu_a983dd5f_253024cuda3std3__45__cpo4cendE,@object
	.size		_ZN40_INTERNAL_7be424ba_4_k_cu_a983dd5f_253024cuda3std3__45__cpo4cendE,(_ZN40_INTERNAL_7be424ba_4_k_cu_a983dd5f_253024cuda3std6ranges3__45__cpo4swapE - _ZN40_INTERNAL_7be424ba_4_k_cu_a983dd5f_253024cuda3std3__45__cpo4cendE)
_ZN40_INTERNAL_7be424ba_4_k_cu_a983dd5f_253024cuda3std3__45__cpo4cendE:
	.zero		1
	.type		_ZN40_INTERNAL_7be424ba_4_k_cu_a983dd5f_253024cuda3std6ranges3__45__cpo4swapE,@object
	.size		_ZN40_INTERNAL_7be424ba_4_k_cu_a983dd5f_253024cuda3std6ranges3__45__cpo4swapE,(.L_9 - _ZN40_INTERNAL_7be424ba_4_k_cu_a983dd5f_253024cuda3std6ranges3__45__cpo4swapE)
_ZN40_INTERNAL_7be424ba_4_k_cu_a983dd5f_253024cuda3std6ranges3__45__cpo4swapE:
	.zero		1
.L_9:


//--------------------- .nv.constant0._ZN7cutlass13device_kernelINS_4gemm6kernel13GemmUniversalIN4cute5tupleIJiiiiEEENS1_10collective13CollectiveMmaINS1_39MainloopSm90TmaGmmaRmemAWarpSpecializedILi7ENS5_IJNS4_1CILi1EEESB_SB_EEENS1_35KernelTmaWarpSpecializedCooperativeEEENS5_IJNSA_ILi128EEESF_SF_EEENS_12float_e4m3_tENS5_IJlSB_lEEESH_NS5_IJSB_llEEENS4_8TiledMMAINS4_8MMA_AtomIJNS4_4SM904GMMA31MMA_64x128x32_F32E4M3E4M3_RS_TNILNSN_7ScaleInE1ELSP_1EEEEEENS4_6LayoutINS5_IJNSA_ILi2EEESB_SB_EEENS5_IJSB_NSA_ILi0EEESV_EEEEENS5_IJNS4_10UnderscoreESY_SY_EEEEENS4_13SM90_TMA_LOADENS4_14ComposedLayoutINS4_7SwizzleILi3ELi4ELi3EEENS4_18smem_ptr_flag_bitsILi8EEENSS_INS5_IJNSA_ILi8EEESF_EEENS5_IJSF_SB_EEEEEEEvNS4_8identityES11_NS12_IS14_S16_NSS_INS5_IJSF_S17_EEENS5_IJSB_SF_EEEEEEENS4_9Copy_AtomIJNS4_39AutoVectorizingCopyWithAssumedAlignmentILi128EEESH_EEES1C_EENS_8epilogue10collective6detail29Sm90TmaWarpSpecializedAdapterINS1N_15DefaultEpilogueISH_SI_SI_NS1M_6thread17LinearCombinationISH_Li1EffLNS1R_9ScaleType4KindE0ELNS_15FloatRoundStyleE2ESH_EENS1_15EpilogueDefaultEEEEEvvEEEEvNT_6ParamsE --------------------------
	.section	.nv.constant0._ZN7cutlass13device_kernelINS_4gemm6kernel13GemmUniversalIN4cute5tupleIJiiiiEEENS1_10collective13CollectiveMmaINS1_39MainloopSm90TmaGmmaRmemAWarpSpecializedILi7ENS5_IJNS4_1CILi1EEESB_SB_EEENS1_35KernelTmaWarpSpecializedCooperativeEEENS5_IJNSA_ILi128EEESF_SF_EEENS_12float_e4m3_tENS5_IJlSB_lEEESH_NS5_IJSB_llEEENS4_8TiledMMAINS4_8MMA_AtomIJNS4_4SM904GMMA31MMA_64x128x32_F32E4M3E4M3_RS_TNILNSN_7ScaleInE1ELSP_1EEEEEENS4_6LayoutINS5_IJNSA_ILi2EEESB_SB_EEENS5_IJSB_NSA_ILi0EEESV_EEEEENS5_IJNS4_10UnderscoreESY_SY_EEEEENS4_13SM90_TMA_LOADENS4_14ComposedLayoutINS4_7SwizzleILi3ELi4ELi3EEENS4_18smem_ptr_flag_bitsILi8EEENSS_INS5_IJNSA_ILi8EEESF_EEENS5_IJSF_SB_EEEEEEEvNS4_8identityES11_NS12_IS14_S16_NSS_INS5_IJSF_S17_EEENS5_IJSB_SF_EEEEEEENS4_9Copy_AtomIJNS4_39AutoVectorizingCopyWithAssumedAlignmentILi128EEESH_EEES1C_EENS_8epilogue10collective6detail29Sm90TmaWarpSpecializedAdapterINS1N_15DefaultEpilogueISH_SI_SI_NS1M_6thread17LinearCombinationISH_Li1EffLNS1R_9ScaleType4KindE0ELNS_15FloatRoundStyleE2ESH_EENS1_15EpilogueDefaultEEEEEvvEEEEvNT_6ParamsE,"a",@progbits
	.sectionflags	@""
	.align	4
.nv.constant0._ZN7cutlass13device_kernelINS_4gemm6kernel13GemmUniversalIN4cute5tupleIJiiiiEEENS1_10collective13CollectiveMmaINS1_39MainloopSm90TmaGmmaRmemAWarpSpecializedILi7ENS5_IJNS4_1CILi1EEESB_SB_EEENS1_35KernelTmaWarpSpecializedCooperativeEEENS5_IJNSA_ILi128EEESF_SF_EEENS_12float_e4m3_tENS5_IJlSB_lEEESH_NS5_IJSB_llEEENS4_8TiledMMAINS4_8MMA_AtomIJNS4_4SM904GMMA31MMA_64x128x32_F32E4M3E4M3_RS_TNILNSN_7ScaleInE1ELSP_1EEEEEENS4_6LayoutINS5_IJNSA_ILi2EEESB_SB_EEENS5_IJSB_NSA_ILi0EEESV_EEEEENS5_IJNS4_10UnderscoreESY_SY_EEEEENS4_13SM90_TMA_LOADENS4_14ComposedLayoutINS4_7SwizzleILi3ELi4ELi3EEENS4_18smem_ptr_flag_bitsILi8EEENSS_INS5_IJNSA_ILi8EEESF_EEENS5_IJSF_SB_EEEEEEEvNS4_8identityES11_NS12_IS14_S16_NSS_INS5_IJSF_S17_EEENS5_IJSB_SF_EEEEEEENS4_9Copy_AtomIJNS4_39AutoVectorizingCopyWithAssumedAlignmentILi128EEESH_EEES1C_EENS_8epilogue10collective6detail29Sm90TmaWarpSpecializedAdapterINS1N_15DefaultEpilogueISH_SI_SI_NS1M_6thread17LinearCombinationISH_Li1EffLNS1R_9ScaleType4KindE0ELNS_15FloatRoundStyleE2ESH_EENS1_15EpilogueDefaultEEEEEvvEEEEvNT_6ParamsE:
	.zero		1664


//--------------------- SYMBOLS --------------------------

	.type		.nv.reservedSmem.offset0,@object
	.size		.nv.reservedSmem.offset0,0x4
	.type		__assertfail,@function
